// auto-generated by cutlass_sweep.gemm — config: {"arch": "sm_90", "cluster_m": 1, "cluster_n": 1, "dtype": "int8", "dtype_b": "int8", "layout": "nt", "stages": 3, "tile_k": 128, "tile_m": 128, "tile_n": 256}
#include "cutlass/cutlass.h"
#include "cutlass/gemm/collective/collective_builder.hpp"
#include "cutlass/gemm/device/gemm_universal_adapter.h"
#include "cutlass/gemm/kernel/gemm_universal.hpp"
#include "cutlass/epilogue/collective/collective_builder.hpp"

using ElemA = int8_t;
using ElemB = int8_t;
using ElemCD = int8_t;
using Acc  = int32_t;
using TileShape    = cute::Shape<cute::_128, cute::_256, cute::_128>;
using ClusterShape = cute::Shape<cute::_1, cute::_1, cute::_1>;

using CollectiveEpilogue = typename cutlass::epilogue::collective::CollectiveBuilder<
    cutlass::arch::Sm90, cutlass::arch::OpClassTensorOp,
    TileShape, ClusterShape,
    cutlass::epilogue::collective::EpilogueTileAuto,
    Acc, Acc,
    ElemCD, cutlass::layout::RowMajor, 128 / cutlass::sizeof_bits<ElemCD>::value,
    ElemCD, cutlass::layout::RowMajor, 128 / cutlass::sizeof_bits<ElemCD>::value,
    cutlass::epilogue::collective::EpilogueScheduleAuto
  >::CollectiveOp;

using CollectiveMainloop = typename cutlass::gemm::collective::CollectiveBuilder<
    cutlass::arch::Sm90, cutlass::arch::OpClassTensorOp,
    ElemA, cutlass::layout::RowMajor, 128 / cutlass::sizeof_bits<ElemA>::value,
    ElemB, cutlass::layout::ColumnMajor, 128 / cutlass::sizeof_bits<ElemB>::value,
    Acc,
    TileShape, ClusterShape,
    cutlass::gemm::collective::StageCount<3>,
    cutlass::gemm::collective::KernelScheduleAuto
  >::CollectiveOp;

using GemmKernel = cutlass::gemm::kernel::GemmUniversal<
    cute::Shape<int,int,int,int>,
    CollectiveMainloop,
    CollectiveEpilogue
>;
using Gemm = cutlass::gemm::device::GemmUniversalAdapter<GemmKernel>;

// Force the device kernel symbol into the cubin without needing a host main.
auto* _anchor = &cutlass::device_kernel<GemmKernel>;


// ===== COMPILED SASS (sm_90a) =====

	.target	sm_90a

	.elftype	@"ET_EXEC"


//--------------------- .note.nv.tkinfo           --------------------------
	.section	.note.nv.tkinfo,"",@"SHT_NOTE"
	.sectionflags	@"SHF_NOTE_NV_TKINFO"
	.tkinfo
        /*0018*/ 	.word	0x00000002
        /*0030*/ 	.string	""
        /*0030*/ 	.string	"ptxas"
        /*0030*/ 	.string	"Cuda compilation tools, release 13.0, V13.0.88"
        /*0030*/ 	.string	"Build cuda_13.0.r13.0/compiler.36424714_0"
        /*0030*/ 	.string	"-arch sm_90a -m 64 "



//--------------------- .note.nv.cuinfo           --------------------------
	.section	.note.nv.cuinfo,"",@"SHT_NOTE"
	.sectionflags	@"SHF_NOTE_NV_CUINFO"
        /*0018*/ 	.short	0x0002
        /*001a*/ 	.short	0x005a
        /*001c*/ 	.short	0x0082
	.zero		2


//--------------------- .nv.info                  --------------------------
	.section	.nv.info,"",@"SHT_CUDA_INFO"
	.align	4


	//----- nvinfo : EIATTR_REGCOUNT
	.align		4
        /*0000*/ 	.byte	0x04, 0x2f
        /*0002*/ 	.short	(.L_15 - .L_14)
	.align		4
.L_14:
        /*0004*/ 	.word	index@(_ZN7cutlass13device_kernelINS_4gemm6kernel13GemmUniversalIN4cute5tupleIJiiiiEEENS1_10collective13CollectiveMmaINS1_34MainloopSm90TmaGmmaWarpSpecializedILi3ENS5_IJNS4_1CILi1EEESB_SB_EEENS1_35KernelTmaWarpSpecializedCooperativeEEENS5_IJNSA_ILi128EEENSA_ILi256EEESF_EEEaNS5_IJlSB_lEEEaSI_NS4_8TiledMMAINS4_8MMA_AtomIJNS4_4SM904GMMA27MMA_64x256x32_S32S8S8_SS_TNEEEENS4_6LayoutINS5_IJNSA_ILi2EEESB_SB_EEENS5_IJSB_NSA_ILi0EEESS_EEEEENS5_IJNS4_10UnderscoreESV_SV_EEEEENS4_13SM90_TMA_LOADENS4_14ComposedLayoutINS4_7SwizzleILi3ELi4ELi3EEENS4_18smem_ptr_flag_bitsILi8EEENSP_INS5_IJNSA_ILi8EEESF_EEENS5_IJSF_SB_EEEEEEEvNS4_8identityESY_S18_vS19_EENS_8epilogue10collective6detail29Sm90TmaWarpSpecializedAdapterINS1C_15DefaultEpilogueIaSI_SI_NS1B_6thread17LinearCombinationIaLi1EiiLNS1G_9ScaleType4KindE0ELNS_15FloatRoundStyleE2EaEENS1_15EpilogueDefaultEEEEEvvEEEEvNT_6ParamsE)
        /*0008*/ 	.word	0x000000a8


	//----- nvinfo : EIATTR_FRAME_SIZE
	.align		4
.L_15:
        /*000c*/ 	.byte	0x04, 0x11
        /*000e*/ 	.short	(.L_17 - .L_16)
	.align		4
.L_16:
        /*0010*/ 	.word	index@(_ZN7cutlass13device_kernelINS_4gemm6kernel13GemmUniversalIN4cute5tupleIJiiiiEEENS1_10collective13CollectiveMmaINS1_34MainloopSm90TmaGmmaWarpSpecializedILi3ENS5_IJNS4_1CILi1EEESB_SB_EEENS1_35KernelTmaWarpSpecializedCooperativeEEENS5_IJNSA_ILi128EEENSA_ILi256EEESF_EEEaNS5_IJlSB_lEEEaSI_NS4_8TiledMMAINS4_8MMA_AtomIJNS4_4SM904GMMA27MMA_64x256x32_S32S8S8_SS_TNEEEENS4_6LayoutINS5_IJNSA_ILi2EEESB_SB_EEENS5_IJSB_NSA_ILi0EEESS_EEEEENS5_IJNS4_10UnderscoreESV_SV_EEEEENS4_13SM90_TMA_LOADENS4_14ComposedLayoutINS4_7SwizzleILi3ELi4ELi3EEENS4_18smem_ptr_flag_bitsILi8EEENSP_INS5_IJNSA_ILi8EEESF_EEENS5_IJSF_SB_EEEEEEEvNS4_8identityESY_S18_vS19_EENS_8epilogue10collective6detail29Sm90TmaWarpSpecializedAdapterINS1C_15DefaultEpilogueIaSI_SI_NS1B_6thread17LinearCombinationIaLi1EiiLNS1G_9ScaleType4KindE0ELNS_15FloatRoundStyleE2EaEENS1_15EpilogueDefaultEEEEEvvEEEEvNT_6ParamsE)
        /*0014*/ 	.word	0x00000000


	//----- nvinfo : EIATTR_MIN_STACK_SIZE
	.align		4
.L_17:
        /*0018*/ 	.byte	0x04, 0x12
        /*001a*/ 	.short	(.L_19 - .L_18)
	.align		4
.L_18:
        /*001c*/ 	.word	index@(_ZN7cutlass13device_kernelINS_4gemm6kernel13GemmUniversalIN4cute5tupleIJiiiiEEENS1_10collective13CollectiveMmaINS1_34MainloopSm90TmaGmmaWarpSpecializedILi3ENS5_IJNS4_1CILi1EEESB_SB_EEENS1_35KernelTmaWarpSpecializedCooperativeEEENS5_IJNSA_ILi128EEENSA_ILi256EEESF_EEEaNS5_IJlSB_lEEEaSI_NS4_8TiledMMAINS4_8MMA_AtomIJNS4_4SM904GMMA27MMA_64x256x32_S32S8S8_SS_TNEEEENS4_6LayoutINS5_IJNSA_ILi2EEESB_SB_EEENS5_IJSB_NSA_ILi0EEESS_EEEEENS5_IJNS4_10UnderscoreESV_SV_EEEEENS4_13SM90_TMA_LOADENS4_14ComposedLayoutINS4_7SwizzleILi3ELi4ELi3EEENS4_18smem_ptr_flag_bitsILi8EEENSP_INS5_IJNSA_ILi8EEESF_EEENS5_IJSF_SB_EEEEEEEvNS4_8identityESY_S18_vS19_EENS_8epilogue10collective6detail29Sm90TmaWarpSpecializedAdapterINS1C_15DefaultEpilogueIaSI_SI_NS1B_6thread17LinearCombinationIaLi1EiiLNS1G_9ScaleType4KindE0ELNS_15FloatRoundStyleE2EaEENS1_15EpilogueDefaultEEEEEvvEEEEvNT_6ParamsE)
        /*0020*/ 	.word	0x00000000
.L_19:


//--------------------- .nv.compat                --------------------------
	.section	.nv.compat,"",@"SHT_CUDA_COMPAT_INFO"
	.align	4
        /*0000*/ 	.byte	0x02, 0x09, 0x01, 0x00, 0x02, 0x02, 0x04, 0x00, 0x02, 0x05, 0x05, 0x00, 0x03, 0x07, 0x01, 0x01
        /*0010*/ 	.byte	0x02, 0x03, 0x01, 0x00, 0x02, 0x06, 0x01, 0x00, 0x04, 0x0b, 0x08, 0x00, 0x00, 0x00, 0x00, 0x00
        /*0020*/ 	.byte	0x00, 0x00, 0x00, 0x00


//--------------------- .nv.info._ZN7cutlass13device_kernelINS_4gemm6kernel13GemmUniversalIN4cute5tupleIJiiiiEEENS1_10collective13CollectiveMmaINS1_34MainloopSm90TmaGmmaWarpSpecializedILi3ENS5_IJNS4_1CILi1EEESB_SB_EEENS1_35KernelTmaWarpSpecializedCooperativeEEENS5_IJNSA_ILi128EEENSA_ILi256EEESF_EEEaNS5_IJlSB_lEEEaSI_NS4_8TiledMMAINS4_8MMA_AtomIJNS4_4SM904GMMA27MMA_64x256x32_S32S8S8_SS_TNEEEENS4_6LayoutINS5_IJNSA_ILi2EEESB_SB_EEENS5_IJSB_NSA_ILi0EEESS_EEEEENS5_IJNS4_10UnderscoreESV_SV_EEEEENS4_13SM90_TMA_LOADENS4_14ComposedLayoutINS4_7SwizzleILi3ELi4ELi3EEENS4_18smem_ptr_flag_bitsILi8EEENSP_INS5_IJNSA_ILi8EEESF_EEENS5_IJSF_SB_EEEEEEEvNS4_8identityESY_S18_vS19_EENS_8epilogue10collective6detail29Sm90TmaWarpSpecializedAdapterINS1C_15DefaultEpilogueIaSI_SI_NS1B_6thread17LinearCombinationIaLi1EiiLNS1G_9ScaleType4KindE0ELNS_15FloatRoundStyleE2EaEENS1_15EpilogueDefaultEEEEEvvEEEEvNT_6ParamsE --------------------------
	.section	.nv.info._ZN7cutlass13device_kernelINS_4gemm6kernel13GemmUniversalIN4cute5tupleIJiiiiEEENS1_10collective13CollectiveMmaINS1_34MainloopSm90TmaGmmaWarpSpecializedILi3ENS5_IJNS4_1CILi1EEESB_SB_EEENS1_35KernelTmaWarpSpecializedCooperativeEEENS5_IJNSA_ILi128EEENSA_ILi256EEESF_EEEaNS5_IJlSB_lEEEaSI_NS4_8TiledMMAINS4_8MMA_AtomIJNS4_4SM904GMMA27MMA_64x256x32_S32S8S8_SS_TNEEEENS4_6LayoutINS5_IJNSA_ILi2EEESB_SB_EEENS5_IJSB_NSA_ILi0EEESS_EEEEENS5_IJNS4_10UnderscoreESV_SV_EEEEENS4_13SM90_TMA_LOADENS4_14ComposedLayoutINS4_7SwizzleILi3ELi4ELi3EEENS4_18smem_ptr_flag_bitsILi8EEENSP_INS5_IJNSA_ILi8EEESF_EEENS5_IJSF_SB_EEEEEEEvNS4_8identityESY_S18_vS19_EENS_8epilogue10collective6detail29Sm90TmaWarpSpecializedAdapterINS1C_15DefaultEpilogueIaSI_SI_NS1B_6thread17LinearCombinationIaLi1EiiLNS1G_9ScaleType4KindE0ELNS_15FloatRoundStyleE2EaEENS1_15EpilogueDefaultEEEEEvvEEEEvNT_6ParamsE,"",@"SHT_CUDA_INFO"
	.sectionflags	@""
	.align	4


	//----- nvinfo : EIATTR_CUDA_API_VERSION
	.align		4
        /*0000*/ 	.byte	0x04, 0x37
        /*0002*/ 	.short	(.L_21 - .L_20)
.L_20:
        /*0004*/ 	.word	0x00000082


	//----- nvinfo : EIATTR_KPARAM_INFO
	.align		4
.L_21:
        /*0008*/ 	.byte	0x04, 0x17
        /*000a*/ 	.short	(.L_23 - .L_22)
.L_22:
        /*000c*/ 	.word	0x00000000
        /*0010*/ 	.short	0x0000
        /*0012*/ 	.short	0x0070
        /*0014*/ 	.byte	0x00, 0xf0, 0x01, 0x10


	//----- nvinfo : EIATTR_SPARSE_MMA_MASK
	.align		4
.L_23:
        /*0018*/ 	.byte	0x03, 0x50
        /*001a*/ 	.short	0x0000


	//----- nvinfo : EIATTR_MAXREG_COUNT
	.align		4
        /*001c*/ 	.byte	0x03, 0x1b
        /*001e*/ 	.short	0x00a8


	//----- nvinfo : EIATTR_NUM_BARRIERS
	.align		4
        /*0020*/ 	.byte	0x02, 0x4c
        /*0022*/ 	.byte	0x01
	.zero		1


	//----- nvinfo : EIATTR_EXTERNS
	.align		4
        /*0024*/ 	.byte	0x04, 0x0f
        /*0026*/ 	.short	(.L_25 - .L_24)


	//   ....[0]....
	.align		4
.L_24:
        /*0028*/ 	.word	index@(__assertfail)


	//----- nvinfo : EIATTR_MERCURY_ISA_VERSION
	.align		4
.L_25:
        /*002c*/ 	.byte	0x03, 0x5f
        /*002e*/ 	.short	0x0101


	//----- nvinfo : EIATTR_INT_WARP_WIDE_INSTR_OFFSETS
	.align		4
        /*0030*/ 	.byte	0x04, 0x31
        /*0032*/ 	.short	(.L_27 - .L_26)


	//   ....[0]....
.L_26:
        /*0034*/ 	.word	0x00000390


	//   ....[1]....
        /*0038*/ 	.word	0x000003c0


	//   ....[2]....
        /*003c*/ 	.word	0x000004a0


	//----- nvinfo : EIATTR_COOP_GROUP_MASK_REGIDS
	.align		4
.L_27:
        /*0040*/ 	.byte	0x04, 0x29
        /*0042*/ 	.short	(.L_29 - .L_28)


	//   ....[0]....
.L_28:
        /*0044*/ 	.word	0xffffffff


	//   ....[1]....
        /*0048*/ 	.word	0xffffffff


	//   ....[2]....
        /*004c*/ 	.word	0xffffffff


	//   ....[3]....
        /*0050*/ 	.word	0xffffffff


	//   ....[4]....
        /*0054*/ 	.word	0xffffffff


	//----- nvinfo : EIATTR_COOP_GROUP_INSTR_OFFSETS
	.align		4
.L_29:
        /*0058*/ 	.byte	0x04, 0x28
        /*005a*/ 	.short	(.L_31 - .L_30)


	//   ....[0]....
.L_30:
        /*005c*/ 	.word	0x00000060


	//   ....[1]....
        /*0060*/ 	.word	0x00000070


	//   ....[2]....
        /*0064*/ 	.word	0x00000130


	//   ....[3]....
        /*0068*/ 	.word	0x000002a0


	//   ....[4]....
        /*006c*/ 	.word	0x00000f50


	//----- nvinfo : EIATTR_REG_RECONFIG
	.align		4
.L_31:
        /*0070*/ 	.byte	0x01, 0x54
	.zero		2


	//----- nvinfo : EIATTR_SYSCALL_OFFSETS
	.align		4
        /*0074*/ 	.byte	0x04, 0x46
        /*0076*/ 	.short	(.L_33 - .L_32)


	//   ....[0]....
.L_32:
        /*0078*/ 	.word	0x00001110


	//----- nvinfo : EIATTR_MBARRIER_INSTR_OFFSETS
	.align		4
.L_33:
        /*007c*/ 	.byte	0x04, 0x39
        /*007e*/ 	.short	(.L_35 - .L_34)


	//   ....[0]....
.L_34:
        /*0080*/ 	.word	0x00000230
        /*0084*/ 	.word	0x000000ff
        /*0088*/ 	.word	0x00000000
        /*008c*/ 	.short	0x0100
        /*008e*/ 	.byte	0x08
	.zero		1


	//   ....[1]....
        /*0090*/ 	.word	0x00000240
        /*0094*/ 	.word	0x000000ff
        /*0098*/ 	.word	0x00000018
        /*009c*/ 	.short	0x0100
        /*009e*/ 	.byte	0x08
	.zero		1


	//   ....[2]....
        /*00a0*/ 	.word	0x00000250
        /*00a4*/ 	.word	0x000000ff
        /*00a8*/ 	.word	0x00000008
        /*00ac*/ 	.short	0x0100
        /*00ae*/ 	.byte	0x08
	.zero		1


	//   ....[3]....
        /*00b0*/ 	.word	0x00000260
        /*00b4*/ 	.word	0x000000ff
        /*00b8*/ 	.word	0x00000020
        /*00bc*/ 	.short	0x0100
        /*00be*/ 	.byte	0x08
	.zero		1


	//   ....[4]....
        /*00c0*/ 	.word	0x00000270
        /*00c4*/ 	.word	0x000000ff
        /*00c8*/ 	.word	0x00000010
        /*00cc*/ 	.short	0x0100
        /*00ce*/ 	.byte	0x08
	.zero		1


	//   ....[5]....
        /*00d0*/ 	.word	0x00000280
        /*00d4*/ 	.word	0x000000ff
        /*00d8*/ 	.word	0x00000028
        /*00dc*/ 	.short	0x0100
        /*00de*/ 	.byte	0x08
	.zero		1


	//   ....[6]....
        /*00e0*/ 	.word	0x00000510
        /*00e4*/ 	.word	0x000000ff
        /*00e8*/ 	.word	0x00000040
        /*00ec*/ 	.short	0x0100
        /*00ee*/ 	.byte	0x06
	.zero		1


	//   ....[7]....
        /*00f0*/ 	.word	0x00000570
        /*00f4*/ 	.word	0x000000ff
        /*00f8*/ 	.word	0x00000048
        /*00fc*/ 	.short	0x0100
        /*00fe*/ 	.byte	0x06
	.zero		1


	//   ....[8]....
        /*0100*/ 	.word	0x000011e0
        /*0104*/ 	.word	0x00000003
        /*0108*/ 	.word	0x00000000
        /*010c*/ 	.short	0x010a
        /*010e*/ 	.byte	0x3f
	.zero		1


	//   ....[9]....
        /*0110*/ 	.word	0x00001220
        /*0114*/ 	.word	0x00000003
        /*0118*/ 	.word	0x00000000
        /*011c*/ 	.short	0x010a
        /*011e*/ 	.byte	0x3f
	.zero		1


	//   ....[10]....
        /*0120*/ 	.word	0x000015f0
        /*0124*/ 	.word	0x00000005
        /*0128*/ 	.word	0x00000000
        /*012c*/ 	.short	0x010a
        /*012e*/ 	.byte	0x3f
	.zero		1


	//   ....[11]....
        /*0130*/ 	.word	0x00001630
        /*0134*/ 	.word	0x00000005
        /*0138*/ 	.word	0x00000000
        /*013c*/ 	.short	0x010a
        /*013e*/ 	.byte	0x3f
	.zero		1


	//   ....[12]....
        /*0140*/ 	.word	0x00001890
        /*0144*/ 	.word	0x00000004
        /*0148*/ 	.word	0x00000000
        /*014c*/ 	.short	0x0101
        /*014e*/ 	.byte	0x3f
	.zero		1


	//   ....[13]....
        /*0150*/ 	.word	0x00001a70
        /*0154*/ 	.word	0x00000000
        /*0158*/ 	.word	0x00000000
        /*015c*/ 	.short	0x0101
        /*015e*/ 	.byte	0x3f
	.zero		1


	//   ....[14]....
        /*0160*/ 	.word	0x00009000
        /*0164*/ 	.word	0x0000000e
        /*0168*/ 	.word	0x00000018
        /*016c*/ 	.short	0x010a
        /*016e*/ 	.byte	0x3f
	.zero		1


	//   ....[15]....
        /*0170*/ 	.word	0x00009380
        /*0174*/ 	.word	0x00000006
        /*0178*/ 	.word	0x00000048
        /*017c*/ 	.short	0x0101
        /*017e*/ 	.byte	0x3f
	.zero		1


	//   ....[16]....
        /*0180*/ 	.word	0x00009ab0
        /*0184*/ 	.word	0x00000007
        /*0188*/ 	.word	0x00000000
        /*018c*/ 	.short	0x010a
        /*018e*/ 	.byte	0x3f
	.zero		1


	//   ....[17]....
        /*0190*/ 	.word	0x00009b30
        /*0194*/ 	.word	0x00000009
        /*0198*/ 	.word	0x00000000
        /*019c*/ 	.short	0x010a
        /*019e*/ 	.byte	0x3f
	.zero		1


	//   ....[18]....
        /*01a0*/ 	.word	0x00009bc0
        /*01a4*/ 	.word	0x00000003
        /*01a8*/ 	.word	0x00000000
        /*01ac*/ 	.short	0x010a
        /*01ae*/ 	.byte	0x3f
	.zero		1


	//   ....[19]....
        /*01b0*/ 	.word	0x00009c20
        /*01b4*/ 	.word	0x00000003
        /*01b8*/ 	.word	0x00000000
        /*01bc*/ 	.short	0x010a
        /*01be*/ 	.byte	0x3f
	.zero		1


	//   ....[20]....
        /*01c0*/ 	.word	0x00009c70
        /*01c4*/ 	.word	0x00000005
        /*01c8*/ 	.word	0x00000000
        /*01cc*/ 	.short	0x010a
        /*01ce*/ 	.byte	0x3f
	.zero		1


	//   ....[21]....
        /*01d0*/ 	.word	0x00009d40
        /*01d4*/ 	.word	0x0000000e
        /*01d8*/ 	.word	0x00000018
        /*01dc*/ 	.short	0x010a
        /*01de*/ 	.byte	0x3f
	.zero		1


	//   ....[22]....
        /*01e0*/ 	.word	0x00009e10
        /*01e4*/ 	.word	0x00000007
        /*01e8*/ 	.word	0x00000000
        /*01ec*/ 	.short	0x010a
        /*01ee*/ 	.byte	0x3f
	.zero		1


	//   ....[23]....
        /*01f0*/ 	.word	0x00009e60
        /*01f4*/ 	.word	0x00000009
        /*01f8*/ 	.word	0x00000000
        /*01fc*/ 	.short	0x010a
        /*01fe*/ 	.byte	0x3f
	.zero		1


	//----- nvinfo : EIATTR_NUM_MBARRIERS
	.align		4
.L_35:
        /*0200*/ 	.byte	0x03, 0x38
        /*0202*/ 	.short	0x0008


	//----- nvinfo : EIATTR_EXIT_INSTR_OFFSETS
	.align		4
        /*0204*/ 	.byte	0x04, 0x1c
        /*0206*/ 	.short	(.L_37 - .L_36)


	//   ....[0]....
.L_36:
        /*0208*/ 	.word	0x000005c0


	//   ....[1]....
        /*020c*/ 	.word	0x00000e90


	//   ....[2]....
        /*0210*/ 	.word	0x00008670


	//   ....[3]....
        /*0214*/ 	.word	0x00008ca0


	//   ....[4]....
        /*0218*/ 	.word	0x00009c10


	//----- nvinfo : EIATTR_MAX_THREADS
	.align		4
.L_37:
        /*021c*/ 	.byte	0x04, 0x05
        /*021e*/ 	.short	(.L_39 - .L_38)
.L_38:
        /*0220*/ 	.word	0x00000180
        /*0224*/ 	.word	0x00000001
        /*0228*/ 	.word	0x00000001


	//----- nvinfo : EIATTR_CRS_STACK_SIZE
	.align		4
.L_39:
        /*022c*/ 	.byte	0x04, 0x1e
        /*022e*/ 	.short	(.L_41 - .L_40)
.L_40:
        /*0230*/ 	.word	0x00000000


	//----- nvinfo : EIATTR_CBANK_PARAM_SIZE
	.align		4
.L_41:
        /*0234*/ 	.byte	0x03, 0x19
        /*0236*/ 	.short	0x0470


	//----- nvinfo : EIATTR_PARAM_CBANK
	.align		4
        /*0238*/ 	.byte	0x04, 0x0a
        /*023a*/ 	.short	(.L_43 - .L_42)
	.align		4
.L_42:
        /*023c*/ 	.word	index@(.nv.constant0._ZN7cutlass13device_kernelINS_4gemm6kernel13GemmUniversalIN4cute5tupleIJiiiiEEENS1_10collective13CollectiveMmaINS1_34MainloopSm90TmaGmmaWarpSpecializedILi3ENS5_IJNS4_1CILi1EEESB_SB_EEENS1_35KernelTmaWarpSpecializedCooperativeEEENS5_IJNSA_ILi128EEENSA_ILi256EEESF_EEEaNS5_IJlSB_lEEEaSI_NS4_8TiledMMAINS4_8MMA_AtomIJNS4_4SM904GMMA27MMA_64x256x32_S32S8S8_SS_TNEEEENS4_6LayoutINS5_IJNSA_ILi2EEESB_SB_EEENS5_IJSB_NSA_ILi0EEESS_EEEEENS5_IJNS4_10UnderscoreESV_SV_EEEEENS4_13SM90_TMA_LOADENS4_14ComposedLayoutINS4_7SwizzleILi3ELi4ELi3EEENS4_18smem_ptr_flag_bitsILi8EEENSP_INS5_IJNSA_ILi8EEESF_EEENS5_IJSF_SB_EEEEEEEvNS4_8identityESY_S18_vS19_EENS_8epilogue10collective6detail29Sm90TmaWarpSpecializedAdapterINS1C_15DefaultEpilogueIaSI_SI_NS1B_6thread17LinearCombinationIaLi1EiiLNS1G_9ScaleType4KindE0ELNS_15FloatRoundStyleE2EaEENS1_15EpilogueDefaultEEEEEvvEEEEvNT_6ParamsE)
        /*0240*/ 	.short	0x0210
        /*0242*/ 	.short	0x0470


	//----- nvinfo : EIATTR_SW_WAR
	.align		4
.L_43:
        /*0244*/ 	.byte	0x04, 0x36
        /*0246*/ 	.short	(.L_45 - .L_44)
.L_44:
        /*0248*/ 	.word	0x00000008
.L_45:


//--------------------- .nv.callgraph             --------------------------
	.section	.nv.callgraph,"",@"SHT_CUDA_CALLGRAPH"
	.align	4
	.sectionentsize	8
	.align		4
        /*0000*/ 	.word	0x00000000
	.align		4
        /*0004*/ 	.word	0xffffffff
	.align		4
        /*0008*/ 	.word	index@(_ZN7cutlass13device_kernelINS_4gemm6kernel13GemmUniversalIN4cute5tupleIJiiiiEEENS1_10collective13CollectiveMmaINS1_34MainloopSm90TmaGmmaWarpSpecializedILi3ENS5_IJNS4_1CILi1EEESB_SB_EEENS1_35KernelTmaWarpSpecializedCooperativeEEENS5_IJNSA_ILi128EEENSA_ILi256EEESF_EEEaNS5_IJlSB_lEEEaSI_NS4_8TiledMMAINS4_8MMA_AtomIJNS4_4SM904GMMA27MMA_64x256x32_S32S8S8_SS_TNEEEENS4_6LayoutINS5_IJNSA_ILi2EEESB_SB_EEENS5_IJSB_NSA_ILi0EEESS_EEEEENS5_IJNS4_10UnderscoreESV_SV_EEEEENS4_13SM90_TMA_LOADENS4_14ComposedLayoutINS4_7SwizzleILi3ELi4ELi3EEENS4_18smem_ptr_flag_bitsILi8EEENSP_INS5_IJNSA_ILi8EEESF_EEENS5_IJSF_SB_EEEEEEEvNS4_8identityESY_S18_vS19_EENS_8epilogue10collective6detail29Sm90TmaWarpSpecializedAdapterINS1C_15DefaultEpilogueIaSI_SI_NS1B_6thread17LinearCombinationIaLi1EiiLNS1G_9ScaleType4KindE0ELNS_15FloatRoundStyleE2EaEENS1_15EpilogueDefaultEEEEEvvEEEEvNT_6ParamsE)
	.align		4
        /*000c*/ 	.word	index@(__assertfail)
	.align		4
        /*0010*/ 	.word	0x00000000
	.align		4
        /*0014*/ 	.word	0xfffffffe
	.align		4
        /*0018*/ 	.word	0x00000000
	.align		4
        /*001c*/ 	.word	0xfffffffd
	.align		4
        /*0020*/ 	.word	0x00000000
	.align		4
        /*0024*/ 	.word	0xfffffffc


//--------------------- .nv.constant4             --------------------------
	.section	.nv.constant4,"a",@progbits
	.align	8
	.align		8
.nv.constant4:
        /*0000*/ 	.dword	__assertfail
	.align		8
        /*0008*/ 	.dword	__unnamed_1
	.align		8
        /*0010*/ 	.dword	_ZN40_INTERNAL_29ddab05_4_k_cu_a0b9f150_228754cuda3std3__45__cpo5beginE
	.align		8
        /*0018*/ 	.dword	_ZN40_INTERNAL_29ddab05_4_k_cu_a0b9f150_228754cuda3std3__45__cpo3endE
	.align		8
        /*0020*/ 	.dword	_ZN40_INTERNAL_29ddab05_4_k_cu_a0b9f150_228754cuda3std3__45__cpo6cbeginE
	.align		8
        /*0028*/ 	.dword	_ZN40_INTERNAL_29ddab05_4_k_cu_a0b9f150_228754cuda3std3__45__cpo4cendE
	.align		8
        /*0030*/ 	.dword	_ZN40_INTERNAL_29ddab05_4_k_cu_a0b9f150_228754cuda3std3__442_GLOBAL__N__29ddab05_4_k_cu_a0b9f150_228756ignoreE
	.align		8
        /*0038*/ 	.dword	_ZN40_INTERNAL_29ddab05_4_k_cu_a0b9f150_228754cuda3std3__419piecewise_constructE
	.align		8
        /*0040*/ 	.dword	_ZN40_INTERNAL_29ddab05_4_k_cu_a0b9f150_228754cuda3std3__48in_placeE
	.align		8
        /*0048*/ 	.dword	_ZN40_INTERNAL_29ddab05_4_k_cu_a0b9f150_228754cuda3std6ranges3__45__cpo4swapE
	.align		8
        /*0050*/ 	.dword	_ZN40_INTERNAL_29ddab05_4_k_cu_a0b9f150_228754cuda3std6ranges3__45__cpo9iter_moveE
	.align		8
        /*0058*/ 	.dword	_ZN40_INTERNAL_29ddab05_4_k_cu_a0b9f150_228754cute7productE
	.align		8
        /*0060*/ 	.dword	_ZN40_INTERNAL_29ddab05_4_k_cu_a0b9f150_228754cute1_E
	.align		8
        /*0068*/ 	.dword	$str$22
	.align		8
        /*0070*/ 	.dword	$str$23


//--------------------- .text._ZN7cutlass13device_kernelINS_4gemm6kernel13GemmUniversalIN4cute5tupleIJiiiiEEENS1_10collective13CollectiveMmaINS1_34MainloopSm90TmaGmmaWarpSpecializedILi3ENS5_IJNS4_1CILi1EEESB_SB_EEENS1_35KernelTmaWarpSpecializedCooperativeEEENS5_IJNSA_ILi128EEENSA_ILi256EEESF_EEEaNS5_IJlSB_lEEEaSI_NS4_8TiledMMAINS4_8MMA_AtomIJNS4_4SM904GMMA27MMA_64x256x32_S32S8S8_SS_TNEEEENS4_6LayoutINS5_IJNSA_ILi2EEESB_SB_EEENS5_IJSB_NSA_ILi0EEESS_EEEEENS5_IJNS4_10UnderscoreESV_SV_EEEEENS4_13SM90_TMA_LOADENS4_14ComposedLayoutINS4_7SwizzleILi3ELi4ELi3EEENS4_18smem_ptr_flag_bitsILi8EEENSP_INS5_IJNSA_ILi8EEESF_EEENS5_IJSF_SB_EEEEEEEvNS4_8identityESY_S18_vS19_EENS_8epilogue10collective6detail29Sm90TmaWarpSpecializedAdapterINS1C_15DefaultEpilogueIaSI_SI_NS1B_6thread17LinearCombinationIaLi1EiiLNS1G_9ScaleType4KindE0ELNS_15FloatRoundStyleE2EaEENS1_15EpilogueDefaultEEEEEvvEEEEvNT_6ParamsE --------------------------
	.section	.text._ZN7cutlass13device_kernelINS_4gemm6kernel13GemmUniversalIN4cute5tupleIJiiiiEEENS1_10collective13CollectiveMmaINS1_34MainloopSm90TmaGmmaWarpSpecializedILi3ENS5_IJNS4_1CILi1EEESB_SB_EEENS1_35KernelTmaWarpSpecializedCooperativeEEENS5_IJNSA_ILi128EEENSA_ILi256EEESF_EEEaNS5_IJlSB_lEEEaSI_NS4_8TiledMMAINS4_8MMA_AtomIJNS4_4SM904GMMA27MMA_64x256x32_S32S8S8_SS_TNEEEENS4_6LayoutINS5_IJNSA_ILi2EEESB_SB_EEENS5_IJSB_NSA_ILi0EEESS_EEEEENS5_IJNS4_10UnderscoreESV_SV_EEEEENS4_13SM90_TMA_LOADENS4_14ComposedLayoutINS4_7SwizzleILi3ELi4ELi3EEENS4_18smem_ptr_flag_bitsILi8EEENSP_INS5_IJNSA_ILi8EEESF_EEENS5_IJSF_SB_EEEEEEEvNS4_8identityESY_S18_vS19_EENS_8epilogue10collective6detail29Sm90TmaWarpSpecializedAdapterINS1C_15DefaultEpilogueIaSI_SI_NS1B_6thread17LinearCombinationIaLi1EiiLNS1G_9ScaleType4KindE0ELNS_15FloatRoundStyleE2EaEENS1_15EpilogueDefaultEEEEEvvEEEEvNT_6ParamsE,"ax",@progbits
	.align	128
.text._ZN7cutlass13device_kernelINS_4gemm6kernel13GemmUniversalIN4cute5tupleIJiiiiEEENS1_10collective13CollectiveMmaINS1_34MainloopSm90TmaGmmaWarpSpecializedILi3ENS5_IJNS4_1CILi1EEESB_SB_EEENS1_35KernelTmaWarpSpecializedCooperativeEEENS5_IJNSA_ILi128EEENSA_ILi256EEESF_EEEaNS5_IJlSB_lEEEaSI_NS4_8TiledMMAINS4_8MMA_AtomIJNS4_4SM904GMMA27MMA_64x256x32_S32S8S8_SS_TNEEEENS4_6LayoutINS5_IJNSA_ILi2EEESB_SB_EEENS5_IJSB_NSA_ILi0EEESS_EEEEENS5_IJNS4_10UnderscoreESV_SV_EEEEENS4_13SM90_TMA_LOADENS4_14ComposedLayoutINS4_7SwizzleILi3ELi4ELi3EEENS4_18smem_ptr_flag_bitsILi8EEENSP_INS5_IJNSA_ILi8EEESF_EEENS5_IJSF_SB_EEEEEEEvNS4_8identityESY_S18_vS19_EENS_8epilogue10collective6detail29Sm90TmaWarpSpecializedAdapterINS1C_15DefaultEpilogueIaSI_SI_NS1B_6thread17LinearCombinationIaLi1EiiLNS1G_9ScaleType4KindE0ELNS_15FloatRoundStyleE2EaEENS1_15EpilogueDefaultEEEEEvvEEEEvNT_6ParamsE:
        .type           _ZN7cutlass13device_kernelINS_4gemm6kernel13GemmUniversalIN4cute5tupleIJiiiiEEENS1_10collective13CollectiveMmaINS1_34MainloopSm90TmaGmmaWarpSpecializedILi3ENS5_IJNS4_1CILi1EEESB_SB_EEENS1_35KernelTmaWarpSpecializedCooperativeEEENS5_IJNSA_ILi128EEENSA_ILi256EEESF_EEEaNS5_IJlSB_lEEEaSI_NS4_8TiledMMAINS4_8MMA_AtomIJNS4_4SM904GMMA27MMA_64x256x32_S32S8S8_SS_TNEEEENS4_6LayoutINS5_IJNSA_ILi2EEESB_SB_EEENS5_IJSB_NSA_ILi0EEESS_EEEEENS5_IJNS4_10UnderscoreESV_SV_EEEEENS4_13SM90_TMA_LOADENS4_14ComposedLayoutINS4_7SwizzleILi3ELi4ELi3EEENS4_18smem_ptr_flag_bitsILi8EEENSP_INS5_IJNSA_ILi8EEESF_EEENS5_IJSF_SB_EEEEEEEvNS4_8identityESY_S18_vS19_EENS_8epilogue10collective6detail29Sm90TmaWarpSpecializedAdapterINS1C_15DefaultEpilogueIaSI_SI_NS1B_6thread17LinearCombinationIaLi1EiiLNS1G_9ScaleType4KindE0ELNS_15FloatRoundStyleE2EaEENS1_15EpilogueDefaultEEEEEvvEEEEvNT_6ParamsE,@function
        .size           _ZN7cutlass13device_kernelINS_4gemm6kernel13GemmUniversalIN4cute5tupleIJiiiiEEENS1_10collective13CollectiveMmaINS1_34MainloopSm90TmaGmmaWarpSpecializedILi3ENS5_IJNS4_1CILi1EEESB_SB_EEENS1_35KernelTmaWarpSpecializedCooperativeEEENS5_IJNSA_ILi128EEENSA_ILi256EEESF_EEEaNS5_IJlSB_lEEEaSI_NS4_8TiledMMAINS4_8MMA_AtomIJNS4_4SM904GMMA27MMA_64x256x32_S32S8S8_SS_TNEEEENS4_6LayoutINS5_IJNSA_ILi2EEESB_SB_EEENS5_IJSB_NSA_ILi0EEESS_EEEEENS5_IJNS4_10UnderscoreESV_SV_EEEEENS4_13SM90_TMA_LOADENS4_14ComposedLayoutINS4_7SwizzleILi3ELi4ELi3EEENS4_18smem_ptr_flag_bitsILi8EEENSP_INS5_IJNSA_ILi8EEESF_EEENS5_IJSF_SB_EEEEEEEvNS4_8identityESY_S18_vS19_EENS_8epilogue10collective6detail29Sm90TmaWarpSpecializedAdapterINS1C_15DefaultEpilogueIaSI_SI_NS1B_6thread17LinearCombinationIaLi1EiiLNS1G_9ScaleType4KindE0ELNS_15FloatRoundStyleE2EaEENS1_15EpilogueDefaultEEEEEvvEEEEvNT_6ParamsE,(.L_x_324 - _ZN7cutlass13device_kernelINS_4gemm6kernel13GemmUniversalIN4cute5tupleIJiiiiEEENS1_10collective13CollectiveMmaINS1_34MainloopSm90TmaGmmaWarpSpecializedILi3ENS5_IJNS4_1CILi1EEESB_SB_EEENS1_35KernelTmaWarpSpecializedCooperativeEEENS5_IJNSA_ILi128EEENSA_ILi256EEESF_EEEaNS5_IJlSB_lEEEaSI_NS4_8TiledMMAINS4_8MMA_AtomIJNS4_4SM904GMMA27MMA_64x256x32_S32S8S8_SS_TNEEEENS4_6LayoutINS5_IJNSA_ILi2EEESB_SB_EEENS5_IJSB_NSA_ILi0EEESS_EEEEENS5_IJNS4_10UnderscoreESV_SV_EEEEENS4_13SM90_TMA_LOADENS4_14ComposedLayoutINS4_7SwizzleILi3ELi4ELi3EEENS4_18smem_ptr_flag_bitsILi8EEENSP_INS5_IJNSA_ILi8EEESF_EEENS5_IJSF_SB_EEEEEEEvNS4_8identityESY_S18_vS19_EENS_8epilogue10collective6detail29Sm90TmaWarpSpecializedAdapterINS1C_15DefaultEpilogueIaSI_SI_NS1B_6thread17LinearCombinationIaLi1EiiLNS1G_9ScaleType4KindE0ELNS_15FloatRoundStyleE2EaEENS1_15EpilogueDefaultEEEEEvvEEEEvNT_6ParamsE)
        .other          _ZN7cutlass13device_kernelINS_4gemm6kernel13GemmUniversalIN4cute5tupleIJiiiiEEENS1_10collective13CollectiveMmaINS1_34MainloopSm90TmaGmmaWarpSpecializedILi3ENS5_IJNS4_1CILi1EEESB_SB_EEENS1_35KernelTmaWarpSpecializedCooperativeEEENS5_IJNSA_ILi128EEENSA_ILi256EEESF_EEEaNS5_IJlSB_lEEEaSI_NS4_8TiledMMAINS4_8MMA_AtomIJNS4_4SM904GMMA27MMA_64x256x32_S32S8S8_SS_TNEEEENS4_6LayoutINS5_IJNSA_ILi2EEESB_SB_EEENS5_IJSB_NSA_ILi0EEESS_EEEEENS5_IJNS4_10UnderscoreESV_SV_EEEEENS4_13SM90_TMA_LOADENS4_14ComposedLayoutINS4_7SwizzleILi3ELi4ELi3EEENS4_18smem_ptr_flag_bitsILi8EEENSP_INS5_IJNSA_ILi8EEESF_EEENS5_IJSF_SB_EEEEEEEvNS4_8identityESY_S18_vS19_EENS_8epilogue10collective6detail29Sm90TmaWarpSpecializedAdapterINS1C_15DefaultEpilogueIaSI_SI_NS1B_6thread17LinearCombinationIaLi1EiiLNS1G_9ScaleType4KindE0ELNS_15FloatRoundStyleE2EaEENS1_15EpilogueDefaultEEEEEvvEEEEvNT_6ParamsE,@"STO_CUDA_ENTRY STV_DEFAULT"
_ZN7cutlass13device_kernelINS_4gemm6kernel13GemmUniversalIN4cute5tupleIJiiiiEEENS1_10collective13CollectiveMmaINS1_34MainloopSm90TmaGmmaWarpSpecializedILi3ENS5_IJNS4_1CILi1EEESB_SB_EEENS1_35KernelTmaWarpSpecializedCooperativeEEENS5_IJNSA_ILi128EEENSA_ILi256EEESF_EEEaNS5_IJlSB_lEEEaSI_NS4_8TiledMMAINS4_8MMA_AtomIJNS4_4SM904GMMA27MMA_64x256x32_S32S8S8_SS_TNEEEENS4_6LayoutINS5_IJNSA_ILi2EEESB_SB_EEENS5_IJSB_NSA_ILi0EEESS_EEEEENS5_IJNS4_10UnderscoreESV_SV_EEEEENS4_13SM90_TMA_LOADENS4_14ComposedLayoutINS4_7SwizzleILi3ELi4ELi3EEENS4_18smem_ptr_flag_bitsILi8EEENSP_INS5_IJNSA_ILi8EEESF_EEENS5_IJSF_SB_EEEEEEEvNS4_8identityESY_S18_vS19_EENS_8epilogue10collective6detail29Sm90TmaWarpSpecializedAdapterINS1C_15DefaultEpilogueIaSI_SI_NS1B_6thread17LinearCombinationIaLi1EiiLNS1G_9ScaleType4KindE0ELNS_15FloatRoundStyleE2EaEENS1_15EpilogueDefaultEEEEEvvEEEEvNT_6ParamsE:
[----:B------:R-:W0:Y:S01]  /*0000*/  LDC R1, c[0x0][0x28] ;  /* 0x00000a00ff017b82 */ /* 0x000e220000000800 */
[----:B------:R-:W1:Y:S01]  /*0010*/  S2R R18, SR_TID.X ;  /* 0x0000000000127919 */ /* 0x000e620000002100 */
[----:B------:R-:W-:Y:S01]  /*0020*/  ELECT P0, URZ, PT ;  /* 0x00000000003f782f */ /* 0x000fe20003800000 */
[----:B------:R-:W-:Y:S01]  /*0030*/  BSSY B0, `(.L_x_0) ;  /* 0x000000f000007945 */ /* 0x000fe20003800000 */
[--C-:B-1----:R-:W-:Y:S02]  /*0040*/  SHF.R.U32.HI R0, RZ, 0x5, R18.reuse ;  /* 0x00000005ff007819 */ /* 0x102fe40000011612 */
[----:B------:R-:W-:-:S03]  /*0050*/  SHF.R.U32.HI R2, RZ, 0x7, R18 ;  /* 0x00000007ff027819 */ /* 0x000fc60000011612 */
[----:B------:R-:W1:Y:S04]  /*0060*/  SHFL.IDX PT, R5, R0, RZ, 0x1f ;  /* 0x00001fff00057589 */ /* 0x000e6800000e0000 */
[----:B------:R2:W3:Y:S01]  /*0070*/  SHFL.IDX PT, R8, R2, RZ, 0x1f ;  /* 0x00001fff02087589 */ /* 0x0004e200000e0000 */
[----:B-1----:R-:W-:-:S13]  /*0080*/  ISETP.NE.OR P0, PT, R5, RZ, !P0 ;  /* 0x000000ff0500720c */ /* 0x002fda0004705670 */
[----:B0-23--:R-:W-:Y:S05]  /*0090*/  @P0 BRA `(.L_x_1) ;  /* 0x0000000000200947 */ /* 0x00dfea0003800000 */
[----:B------:R-:W-:Y:S02]  /*00a0*/  ULDC.64 UR4, c[0x0][0x198] ;  /* 0x0000660000047ab9 */ /* 0x000fe40000000a00 */
[----:B------:R-:W-:Y:S02]  /*00b0*/  UIADD3 UR6, UP0, UR4, 0xf0, URZ ;  /* 0x000000f004067890 */ /* 0x000fe4000ff1e03f */
[----:B------:R-:W-:Y:S02]  /*00c0*/  UIADD3 UR4, UP1, UR4, 0x1f0, URZ ;  /* 0x000001f004047890 */ /* 0x000fe4000ff3e03f */
[----:B------:R-:W-:Y:S02]  /*00d0*/  UIADD3.X UR7, URZ, UR5, URZ, UP0, !UPT ;  /* 0x000000053f077290 */ /* 0x000fe400087fe43f */
[----:B------:R-:W-:-:S07]  /*00e0*/  UIADD3.X UR5, URZ, UR5, URZ, UP1, !UPT ;  /* 0x000000053f057290 */ /* 0x000fce0008ffe43f */
[----:B------:R0:W-:Y:S02]  /*00f0*/  UTMACCTL.PF [UR6] ;  /* 0x00000000060079b9 */ /* 0x0001e40008040000 */
[----:B------:R0:W-:Y:S02]  /*0100*/  UTMACCTL.PF [UR4] ;  /* 0x00000000040079b9 */ /* 0x0001e40008040000 */
[----:B0-----:R-:W-:Y:S01]  /*0110*/  NOP ;  /* 0x0000000000007918 */ /* 0x001fe20000000000 */
.L_x_1:
[----:B------:R-:W-:Y:S05]  /*0120*/  BSYNC B0 ;  /* 0x0000000000007941 */ /* 0x000fea0003800000 */
.L_x_0:
[----:B------:R-:W0:Y:S02]  /*0130*/  SHFL.IDX PT, R2, R0, RZ, 0x1f ;  /* 0x00001fff00027589 */ /* 0x000e2400000e0000 */
[----:B0-----:R-:W-:-:S13]  /*0140*/  ISETP.NE.AND P0, PT, R2, RZ, PT ;  /* 0x000000ff0200720c */ /* 0x001fda0003f05270 */
[----:B------:R-:W-:Y:S05]  /*0150*/  @P0 BRA `(.L_x_2) ;  /* 0x0000000000500947 */ /* 0x000fea0003800000 */
[----:B------:R-:W0:Y:S01]  /*0160*/  S2UR UR8, SR_CgaCtaId ;  /* 0x00000000000879c3 */ /* 0x000e220000008800 */
[----:B------:R-:W-:Y:S01]  /*0170*/  UMOV UR4, 0x400 ;  /* 0x0000040000047882 */ /* 0x000fe20000000000 */
[----:B------:R-:W-:Y:S01]  /*0180*/  UMOV UR5, 0x1 ;  /* 0x0000000100057882 */ /* 0x000fe20000000000 */
[----:B------:R-:W-:Y:S01]  /*0190*/  UMOV UR6, 0x100 ;  /* 0x0000010000067882 */ /* 0x000fe20000000000 */
[----:B------:R-:W-:Y:S01]  /*01a0*/  ELECT P0, URZ, PT ;  /* 0x00000000003f782f */ /* 0x000fe20003800000 */
[----:B------:R-:W-:-:S04]  /*01b0*/  UIADD3 UR6, -UR6, 0x100000, URZ ;  /* 0x0010000006067890 */ /* 0x000fc8000fffe13f */
[----:B------:R-:W-:Y:S02]  /*01c0*/  USHF.L.U32 UR7, UR6, 0xb, URZ ;  /* 0x0000000b06077899 */ /* 0x000fe4000800063f */
[----:B------:R-:W-:Y:S02]  /*01d0*/  USHF.L.U32 UR6, UR6, 0x1, URZ ;  /* 0x0000000106067899 */ /* 0x000fe4000800063f */
[----:B0-----:R-:W-:Y:S02]  /*01e0*/  ULEA UR8, UR8, UR4, 0x18 ;  /* 0x0000000408087291 */ /* 0x001fe4000f8ec03f */
[----:B------:R-:W-:-:S04]  /*01f0*/  UIADD3 UR4, -UR5, 0x100000, URZ ;  /* 0x0010000005047890 */ /* 0x000fc8000fffe13f */
[----:B------:R-:W-:Y:S02]  /*0200*/  USHF.L.U32 UR5, UR4, 0xb, URZ ;  /* 0x0000000b04057899 */ /* 0x000fe4000800063f */
[----:B------:R-:W-:Y:S01]  /*0210*/  USHF.L.U32 UR4, UR4, 0x1, URZ ;  /* 0x0000000104047899 */ /* 0x000fe2000800063f */
[----:B------:R-:W0:Y:S11]  /*0220*/  FENCE.VIEW.ASYNC.S ;  /* 0x00000000000073c6 */ /* 0x000e360000000000 */
[----:B0-----:R0:W1:Y:S01]  /*0230*/  SYNCS.EXCH.64 URZ, [UR8], UR4 ;  /* 0x00000004083f75b2 */ /* 0x0010620008000100 */
[----:B------:R0:W2:Y:S01]  /*0240*/  SYNCS.EXCH.64 URZ, [UR8+0x18], UR6 ;  /* 0x00001806083f75b2 */ /* 0x0000a20008000100 */
[----:B------:R0:W3:Y:S01]  /*0250*/  SYNCS.EXCH.64 URZ, [UR8+0x8], UR4 ;  /* 0x00000804083f75b2 */ /* 0x0000e20008000100 */
[----:B------:R0:W4:Y:S01]  /*0260*/  SYNCS.EXCH.64 URZ, [UR8+0x20], UR6 ;  /* 0x00002006083f75b2 */ /* 0x0001220008000100 */
[----:B------:R0:W0:Y:S01]  /*0270*/  SYNCS.EXCH.64 URZ, [UR8+0x10], UR4 ;  /* 0x00001004083f75b2 */ /* 0x0000220008000100 */
[----:B------:R0:W0:Y:S01]  /*0280*/  SYNCS.EXCH.64 URZ, [UR8+0x28], UR6 ;  /* 0x00002806083f75b2 */ /* 0x0000220008000100 */
[----:B------:R-:W-:Y:S01]  /*0290*/  NOP ;  /* 0x0000000000007918 */ /* 0x000fe20000000000 */
.L_x_2:
[----:B------:R-:W5:Y:S01]  /*02a0*/  SHFL.IDX PT, R0, R0, RZ, 0x1f ;  /* 0x00001fff00007589 */ /* 0x000f6200000e0000 */
[----:B------:R-:W-:Y:S01]  /*02b0*/  ELECT P0, URZ, PT ;  /* 0x00000000003f782f */ /* 0x000fe20003800000 */
[----:B------:R-:W1:Y:S01]  /*02c0*/  LDC R2, c[0x0][0x65c] ;  /* 0x00019700ff027b82 */ /* 0x000e620000000800 */
[----:B------:R-:W-:Y:S01]  /*02d0*/  SHF.R.S32.HI R6, RZ, 0x1f, R5 ;  /* 0x0000001fff067819 */ /* 0x000fe20000011405 */
[----:B------:R-:W2:Y:S01]  /*02e0*/  S2R R3, SR_CTAID.Y ;  /* 0x0000000000037919 */ /* 0x000ea20000002600 */
[----:B0-----:R-:W-:Y:S01]  /*02f0*/  UMOV UR4, 0x20 ;  /* 0x0000002000047882 */ /* 0x001fe20000000000 */
[----:B------:R-:W-:Y:S01]  /*0300*/  ISETP.NE.AND P2, PT, R8, RZ, PT ;  /* 0x000000ff0800720c */ /* 0x000fe20003f45270 */
[----:B------:R-:W-:Y:S01]  /*0310*/  NOP ;  /* 0x0000000000007918 */ /* 0x000fe20000000000 */
[----:B------:R-:W0:Y:S01]  /*0320*/  S2R R4, SR_CTAID.X ;  /* 0x0000000000047919 */ /* 0x000e220000002500 */
[----:B------:R-:W-:Y:S01]  /*0330*/  LEA.HI R6, R6, R5, RZ, 0x2 ;  /* 0x0000000506067211 */ /* 0x000fe200078f10ff */
[----:B------:R-:W-:Y:S01]  /*0340*/  NOP ;  /* 0x0000000000007918 */ /* 0x000fe20000000000 */
[----:B-----5:R-:W-:-:S02]  /*0350*/  ISETP.NE.OR P0, PT, R0, RZ, !P0 ;  /* 0x000000ff0000720c */ /* 0x020fc40004705670 */
[----:B-1----:R-:W-:-:S04]  /*0360*/  ISETP.NE.AND P3, PT, R2, 0x1, PT ;  /* 0x000000010200780c */ /* 0x002fc80003f65270 */
[----:B------:R-:W-:Y:S02]  /*0370*/  P2R R0, PR, RZ, 0x8 ;  /* 0x00000008ff007803 */ /* 0x000fe40000000000 */
[----:B------:R-:W-:-:S05]  /*0380*/  LOP3.LUT R0, R6, 0xfffffffc, RZ, 0xc0, !PT ;  /* 0xfffffffc06007812 */ /* 0x000fca00078ec0ff */
[----:B------:R-:W-:Y:S01]  /*0390*/  VOTEU.ALL UP0, P0 ;  /* 0x00000000003f7886 */ /* 0x000fe20000000000 */
[----:B------:R-:W-:Y:S01]  /*03a0*/  IMAD.IADD R0, R5, 0x1, -R0 ;  /* 0x0000000105007824 */ /* 0x000fe200078e0a00 */
[----:B------:R-:W0:Y:S01]  /*03b0*/  @P3 LDC R17, c[0x0][0x10] ;  /* 0x00000400ff113b82 */ /* 0x000e220000000800 */
[----:B------:R-:W-:Y:S01]  /*03c0*/  VOTEU.ALL UP1, P0 ;  /* 0x00000000003f7886 */ /* 0x000fe20000020000 */
[----:B--2---:R-:W-:Y:S01]  /*03d0*/  @P3 IMAD.MOV.U32 R6, RZ, RZ, R3 ;  /* 0x000000ffff063224 */ /* 0x004fe200078e0003 */
[----:B------:R-:W-:Y:S01]  /*03e0*/  @!UP0 UMOV UR6, 0x400 ;  /* 0x0000040000068882 */ /* 0x000fe20000000000 */
[----:B------:R-:W-:-:S04]  /*03f0*/  @!UP0 UIADD3 UR4, -UR4, 0x100000, URZ ;  /* 0x0010000004048890 */ /* 0x000fc8000fffe13f */
[----:B------:R-:W-:Y:S02]  /*0400*/  @!UP0 USHF.L.U32 UR5, UR4, 0xb, URZ ;  /* 0x0000000b04058899 */ /* 0x000fe4000800063f */
[----:B------:R-:W-:Y:S01]  /*0410*/  @!UP0 USHF.L.U32 UR4, UR4, 0x1, URZ ;  /* 0x0000000104048899 */ /* 0x000fe2000800063f */
[----:B------:R-:W-:Y:S02]  /*0420*/  @P3 IMAD.MOV.U32 R7, RZ, RZ, RZ ;  /* 0x000000ffff073224 */ /* 0x000fe400078e00ff */
[----:B------:R-:W-:Y:S01]  /*0430*/  IMAD.MOV.U32 R5, RZ, RZ, RZ ;  /* 0x000000ffff057224 */ /* 0x000fe200078e00ff */
[----:B------:R-:W1:Y:S01]  /*0440*/  @!UP0 S2UR UR7, SR_CgaCtaId ;  /* 0x00000000000789c3 */ /* 0x000e620000008800 */
[----:B------:R-:W-:-:S07]  /*0450*/  @P3 IMAD.MOV.U32 R11, RZ, RZ, RZ ;  /* 0x000000ffff0b3224 */ /* 0x000fce00078e00ff */
[----:B------:R-:W2:Y:S01]  /*0460*/  @!P3 LDC R9, c[0x0][0xc] ;  /* 0x00000300ff09bb82 */ /* 0x000ea20000000800 */
[----:B0-----:R-:W-:-:S04]  /*0470*/  @P3 IMAD.WIDE.U32 R16, R4, R17, R6 ;  /* 0x0000001104103225 */ /* 0x001fc800078e0006 */
[----:B------:R-:W-:Y:S01]  /*0480*/  @P3 IMAD.IADD R17, R17, 0x1, R11 ;  /* 0x0000000111113824 */ /* 0x000fe200078e020b */
[----:B-1----:R-:W-:Y:S01]  /*0490*/  @!UP0 ULEA UR6, UR7, UR6, 0x18 ;  /* 0x0000000607068291 */ /* 0x002fe2000f8ec03f */
[----:B------:R-:W-:Y:S01]  /*04a0*/  VOTEU.ALL UP0, P0 ;  /* 0x00000000003f7886 */ /* 0x000fe20000000000 */
[----:B------:R-:W-:-:S04]  /*04b0*/  ISETP.NE.AND P0, PT, R0, 0x3, PT ;  /* 0x000000030000780c */ /* 0x000fc80003f05270 */
[----:B------:R-:W-:Y:S01]  /*04c0*/  ISETP.EQ.OR P0, PT, R0, RZ, !P0 ;  /* 0x000000ff0000720c */ /* 0x000fe20004702670 */
[----:B--2---:R-:W-:-:S03]  /*04d0*/  @!P3 IMAD.WIDE.U32 R6, R9, R3, R4 ;  /* 0x000000030906b225 */ /* 0x004fc600078e0004 */
[C---:B------:R-:W-:Y:S01]  /*04e0*/  ISETP.EQ.AND P0, PT, R8.reuse, RZ, P0 ;  /* 0x000000ff0800720c */ /* 0x040fe20000702270 */
[----:B------:R-:W-:Y:S01]  /*04f0*/  VIADD R8, R8, 0xffffffff ;  /* 0xffffffff08087836 */ /* 0x000fe20000000000 */
[----:B------:R-:W0:Y:S02]  /*0500*/  FENCE.VIEW.ASYNC.S ;  /* 0x00000000000073c6 */ /* 0x000e240000000000 */
[----:B0-----:R0:W3:Y:S01]  /*0510*/  @!UP0 SYNCS.EXCH.64 URZ, [UR6+0x40], UR4 ;  /* 0x00004004063f85b2 */ /* 0x0010e20008000100 */
[----:B------:R-:W-:Y:S01]  /*0520*/  @!P3 IMAD.MOV.U32 R16, RZ, RZ, R6 ;  /* 0x000000ffff10b224 */ /* 0x000fe200078e0006 */
[----:B------:R-:W-:Y:S01]  /*0530*/  SEL R19, RZ, 0x1, !P0 ;  /* 0x00000001ff137807 */ /* 0x000fe20004000000 */
[----:B------:R-:W-:Y:S01]  /*0540*/  @!P3 IMAD.MOV.U32 R17, RZ, RZ, R7 ;  /* 0x000000ffff11b224 */ /* 0x000fe200078e0007 */
[----:B------:R-:W-:-:S04]  /*0550*/  ISETP.GE.U32.AND P1, PT, R8, 0x2, PT ;  /* 0x000000020800780c */ /* 0x000fc80003f26070 */
[----:B------:R-:W-:Y:S01]  /*0560*/  SEL R19, R19, 0x2, P1 ;  /* 0x0000000213137807 */ /* 0x000fe20000800000 */
[----:B------:R0:W3:Y:S01]  /*0570*/  @!UP1 SYNCS.EXCH.64 URZ, [UR6+0x48], UR4 ;  /* 0x00004804063f95b2 */ /* 0x0000e20008000100 */
[----:B------:R-:W-:Y:S01]  /*0580*/  NOP ;  /* 0x0000000000007918 */ /* 0x000fe20000000000 */
[----:B---34-:R-:W-:Y:S06]  /*0590*/  BAR.SYNC.DEFER_BLOCKING 0x0 ;  /* 0x0000000000007b1d */ /* 0x018fec0000010000 */
[----:B------:R-:W-:Y:S05]  /*05a0*/  @!P2 BRA `(.L_x_3) ;  /* 0x000000800034a947 */ /* 0x000fea0003800000 */
[----:B------:R-:W-:-:S13]  /*05b0*/  ISETP.GT.U32.AND P0, PT, R8, 0x1, PT ;  /* 0x000000010800780c */ /* 0x000fda0003f04070 */
[----:B0-----:R-:W-:Y:S05]  /*05c0*/  @P0 EXIT ;  /* 0x000000000000094d */ /* 0x001fea0003800000 */
[----:B------:R-:W-:Y:S01]  /*05d0*/  ULDC.64 UR4, c[0x0][0x650] ;  /* 0x0001940000047ab9 */ /* 0x000fe20000000a00 */
[----:B------:R-:W-:Y:S01]  /*05e0*/  PRMT R0, RZ, 0x7610, R0 ;  /* 0x00007610ff007816 */ /* 0x000fe20000000000 */
[----:B------:R-:W-:Y:S01]  /*05f0*/  IMAD.MOV.U32 R152, RZ, RZ, -0x1 ;  /* 0xffffffffff987424 */ /* 0x000fe200078e00ff */
[----:B------:R-:W-:Y:S01]  /*0600*/  ISETP.GE.U32.AND P0, PT, R16, UR4, PT ;  /* 0x0000000410007c0c */ /* 0x000fe2000bf06070 */
[----:B------:R-:W-:Y:S02]  /*0610*/  IMAD.MOV.U32 R23, RZ, RZ, -0x1 ;  /* 0xffffffffff177424 */ /* 0x000fe400078e00ff */
[----:B------:R-:W-:Y:S01]  /*0620*/  IMAD.MOV.U32 R22, RZ, RZ, -0x1 ;  /* 0xffffffffff167424 */ /* 0x000fe200078e00ff */
[----:B------:R-:W-:-:S13]  /*0630*/  ISETP.GE.U32.AND.EX P0, PT, R17, UR5, PT, P0 ;  /* 0x0000000511007c0c */ /* 0x000fda000bf06100 */
[----:B------:R-:W-:Y:S05]  /*0640*/  @P0 BRA `(.L_x_4) ;  /* 0x0000000400580947 */ /* 0x000fea0003800000 */
[----:B------:R-:W0:Y:S01]  /*0650*/  LDC.64 R14, c[0x0][0x628] ;  /* 0x00018a00ff0e7b82 */ /* 0x000e220000000a00 */
[----:B------:R-:W-:Y:S02]  /*0660*/  IMAD.MOV.U32 R6, RZ, RZ, R16 ;  /* 0x000000ffff067224 */ /* 0x000fe400078e0010 */
[----:B------:R-:W-:-:S05]  /*0670*/  IMAD.MOV.U32 R7, RZ, RZ, R17 ;  /* 0x000000ffff077224 */ /* 0x000fca00078e0011 */
[----:B------:R-:W1:Y:S08]  /*0680*/  LDC R0, c[0x0][0x630] ;  /* 0x00018c00ff007b82 */ /* 0x000e700000000800 */
[----:B------:R-:W2:Y:S01]  /*0690*/  LDC.64 R20, c[0x0][0x620] ;  /* 0x00018800ff147b82 */ /* 0x000ea20000000a00 */
[----:B0-----:R-:W-:-:S04]  /*06a0*/  ISETP.NE.U32.AND P0, PT, R14, RZ, PT ;  /* 0x000000ff0e00720c */ /* 0x001fc80003f05070 */
[----:B------:R-:W-:-:S13]  /*06b0*/  ISETP.NE.AND.EX P0, PT, R15, RZ, PT, P0 ;  /* 0x000000ff0f00720c */ /* 0x000fda0003f05300 */
[----:B-12---:R-:W-:Y:S05]  /*06c0*/  @!P0 BRA `(.L_x_5) ;  /* 0x0000000000288947 */ /* 0x006fea0003800000 */
[----:B------:R-:W0:Y:S02]  /*06d0*/  LDC R11, c[0x0][0x634] ;  /* 0x00018d00ff0b7b82 */ /* 0x000e240000000800 */
[----:B0-----:R-:W-:-:S05]  /*06e0*/  IADD3 R11, P0, R16, R11, RZ ;  /* 0x0000000b100b7210 */ /* 0x001fca0007f1e0ff */
[----:B------:R-:W-:-:S04]  /*06f0*/  IMAD.X R13, RZ, RZ, R17, P0 ;  /* 0x000000ffff0d7224 */ /* 0x000fc800000e0611 */
[----:B------:R-:W-:-:S04]  /*0700*/  IMAD.WIDE.U32 R6, R13, R14, RZ ;  /* 0x0000000e0d067225 */ /* 0x000fc800078e00ff */
[----:B------:R-:W-:-:S04]  /*0710*/  IMAD.WIDE.U32 R8, P0, R11, R15, R6 ;  /* 0x0000000f0b087225 */ /* 0x000fc80007800006 */
[----:B------:R-:W-:-:S04]  /*0720*/  IMAD.WIDE.U32 R6, R11, R14, RZ ;  /* 0x0000000e0b067225 */ /* 0x000fc800078e00ff */
[----:B------:R-:W-:Y:S01]  /*0730*/  IMAD.X R11, RZ, RZ, RZ, P0 ;  /* 0x000000ffff0b7224 */ /* 0x000fe200000e06ff */
[----:B------:R-:W-:Y:S01]  /*0740*/  IADD3 RZ, P0, R7, R8, RZ ;  /* 0x0000000807ff7210 */ /* 0x000fe20007f1e0ff */
[----:B------:R-:W-:-:S04]  /*0750*/  IMAD.MOV.U32 R10, RZ, RZ, R9 ;  /* 0x000000ffff0a7224 */ /* 0x000fc800078e0009 */
[----:B------:R-:W-:-:S08]  /*0760*/  IMAD.WIDE.U32.X R6, R13, R15, R10, P0 ;  /* 0x0000000f0d067225 */ /* 0x000fd000000e040a */
.L_x_5:
[-CC-:B------:R-:W-:Y:S01]  /*0770*/  SHF.R.U64 R25, R6, R0.reuse, R7.reuse ;  /* 0x0000000006197219 */ /* 0x180fe20000001207 */
[----:B------:R-:W0:Y:S01]  /*0780*/  LDC R10, c[0x0][0x618] ;  /* 0x00018600ff0a7b82 */ /* 0x000e220000000800 */
[----:B------:R-:W-:Y:S01]  /*0790*/  SHF.R.U32.HI R5, RZ, R0, R7 ;  /* 0x00000000ff057219 */ /* 0x000fe20000011607 */
[----:B------:R-:W-:Y:S01]  /*07a0*/  ULDC UR4, c[0x0][0x150] ;  /* 0x0000540000047ab9 */ /* 0x000fe20000000800 */
[----:B------:R-:W-:Y:S02]  /*07b0*/  IADD3 R9, P0, RZ, -R25, RZ ;  /* 0x80000019ff097210 */ /* 0x000fe40007f1e0ff */
[----:B------:R-:W-:-:S03]  /*07c0*/  I2FP.F32.U32 R0, R4 ;  /* 0x0000000400007245 */ /* 0x000fc60000201000 */
[----:B------:R-:W1:Y:S01]  /*07d0*/  LDC.64 R26, c[0x0][0x640] ;  /* 0x00019000ff1a7b82 */ /* 0x000e620000000a00 */
[----:B------:R-:W-:Y:S02]  /*07e0*/  IMAD.X R11, RZ, RZ, ~R5, P0 ;  /* 0x000000ffff0b7224 */ /* 0x000fe400000e0e05 */
[----:B------:R-:W-:Y:S01]  /*07f0*/  FMUL R0, R0, UR4 ;  /* 0x0000000400007c20 */ /* 0x000fe20008400000 */
[----:B------:R-:W-:Y:S01]  /*0800*/  IMAD.WIDE.U32 R6, R9, R20, R16 ;  /* 0x0000001409067225 */ /* 0x000fe200078e0010 */
[----:B------:R-:W-:-:S03]  /*0810*/  ULDC UR4, c[0x0][0x154] ;  /* 0x0000550000047ab9 */ /* 0x000fc60000000800 */
[----:B------:R-:W-:Y:S01]  /*0820*/  IMAD R8, R11, R20, RZ ;  /* 0x000000140b087224 */ /* 0x000fe200078e02ff */
[----:B------:R-:W2:Y:S01]  /*0830*/  LDC R5, c[0x0][0x144] ;  /* 0x00005100ff057b82 */ /* 0x000ea20000000800 */
[----:B------:R-:W3:Y:S02]  /*0840*/  F2I.U32.TRUNC.NTZ R0, R0 ;  /* 0x0000000000007305 */ /* 0x000ee4000020f000 */
[----:B------:R-:W-:-:S04]  /*0850*/  IMAD R9, R9, R21, R8 ;  /* 0x0000001509097224 */ /* 0x000fc800078e0208 */
[----:B------:R-:W-:Y:S01]  /*0860*/  IMAD.IADD R7, R7, 0x1, R9 ;  /* 0x0000000107077824 */ /* 0x000fe200078e0209 */
[----:B------:R-:W4:Y:S01]  /*0870*/  LDC R12, c[0x0][0x608] ;  /* 0x00018200ff0c7b82 */ /* 0x000f220000000800 */
[----:B------:R-:W-:-:S03]  /*0880*/  IMAD.MOV.U32 R9, RZ, RZ, -0x1 ;  /* 0xffffffffff097424 */ /* 0x000fc600078e00ff */
[-CC-:B0-----:R-:W-:Y:S02]  /*0890*/  SHF.R.U64 R20, R6, R10.reuse, R7.reuse ;  /* 0x0000000a06147219 */ /* 0x181fe40000001207 */
[----:B------:R-:W-:Y:S02]  /*08a0*/  I2FP.F32.U32 R6, R3 ;  /* 0x0000000300067245 */ /* 0x000fe40000201000 */
[----:B------:R-:W0:Y:S01]  /*08b0*/  LDC R24, c[0x0][0x658] ;  /* 0x00019600ff187b82 */ /* 0x000e220000000800 */
[----:B-1----:R-:W-:Y:S01]  /*08c0*/  ISETP.NE.U32.AND P0, PT, R26, RZ, PT ;  /* 0x000000ff1a00720c */ /* 0x002fe20003f05070 */
[----:B---3--:R-:W-:Y:S01]  /*08d0*/  IMAD.MOV R8, RZ, RZ, -R0 ;  /* 0x000000ffff087224 */ /* 0x008fe200078e0a00 */
[----:B------:R-:W-:Y:S01]  /*08e0*/  SHF.R.U32.HI R7, RZ, R10, R7 ;  /* 0x0000000aff077219 */ /* 0x000fe20000011607 */
[----:B------:R-:W-:Y:S01]  /*08f0*/  FMUL R6, R6, UR4 ;  /* 0x0000000406067c20 */ /* 0x000fe20008400000 */
[----:B------:R-:W-:-:S03]  /*0900*/  ISETP.NE.AND.EX P0, PT, R27, RZ, PT, P0 ;  /* 0x000000ff1b00720c */ /* 0x000fc60003f05300 */
[----:B------:R-:W1:Y:S01]  /*0910*/  LDC R14, c[0x0][0x148] ;  /* 0x00005200ff0e7b82 */ /* 0x000e620000000800 */
[----:B--2---:R-:W-:-:S07]  /*0920*/  IMAD R0, R5, R8, R4 ;  /* 0x0000000805007224 */ /* 0x004fce00078e0204 */
[----:B------:R-:W2:Y:S01]  /*0930*/  LDC R22, c[0x0][0x600] ;  /* 0x00018000ff167b82 */ /* 0x000ea20000000800 */
[-CC-:B----4-:R-:W-:Y:S02]  /*0940*/  SHF.R.U64 R28, R20, R12.reuse, R7.reuse ;  /* 0x0000000c141c7219 */ /* 0x190fe40000001207 */
[----:B------:R-:W-:Y:S01]  /*0950*/  SHF.R.U32.HI R5, RZ, R12, R7 ;  /* 0x0000000cff057219 */ /* 0x000fe20000011607 */
[----:B------:R-:W-:Y:S01]  /*0960*/  IMAD.MOV.U32 R7, RZ, RZ, 0x1 ;  /* 0x00000001ff077424 */ /* 0x000fe200078e00ff */
[----:B------:R3:W4:Y:S03]  /*0970*/  F2I.U32.TRUNC.NTZ R12, R6 ;  /* 0x00000006000c7305 */ /* 0x000726000020f000 */
[----:B------:R-:W1:Y:S01]  /*0980*/  LDC R15, c[0x0][0x648] ;  /* 0x00019200ff0f7b82 */ /* 0x000e620000000800 */
[-C--:B0-----:R-:W-:Y:S02]  /*0990*/  SHF.L.U32 R4, R9, R24.reuse, RZ ;  /* 0x0000001809047219 */ /* 0x081fe400000006ff */
[----:B------:R-:W-:-:S02]  /*09a0*/  SHF.R.U64 R30, R28, R24, R5 ;  /* 0x000000181c1e7219 */ /* 0x000fc40000001205 */
[----:B------:R-:W-:Y:S02]  /*09b0*/  LOP3.LUT R11, RZ, R4, RZ, 0x33, !PT ;  /* 0x00000004ff0b7212 */ /* 0x000fe400078e33ff */
[-C--:B------:R-:W-:Y:S01]  /*09c0*/  SHF.R.U32.HI R5, RZ, R24.reuse, R5 ;  /* 0x00000018ff057219 */ /* 0x080fe20000011605 */
[----:B------:R-:W0:Y:S01]  /*09d0*/  LDC R21, c[0x0][0x638] ;  /* 0x00018e00ff157b82 */ /* 0x000e220000000800 */
[----:B------:R-:W-:Y:S01]  /*09e0*/  SHF.L.U32 R10, R7, R24, RZ ;  /* 0x00000018070a7219 */ /* 0x000fe200000006ff */
[----:B------:R-:W-:-:S06]  /*09f0*/  IMAD.MOV.U32 R4, RZ, RZ, R30 ;  /* 0x000000ffff047224 */ /* 0x000fcc00078e001e */
[----:B------:R-:W0:Y:S01]  /*0a00*/  LDC R152, c[0x0][0x610] ;  /* 0x00018400ff987b82 */ /* 0x000e220000000800 */
[----:B---34-:R-:W-:Y:S05]  /*0a10*/  @!P0 BRA `(.L_x_6) ;  /* 0x0000000000288947 */ /* 0x018fea0003800000 */
[----:B------:R-:W3:Y:S02]  /*0a20*/  LDC R9, c[0x0][0x64c] ;  /* 0x00019300ff097b82 */ /* 0x000ee40000000800 */
[----:B---3--:R-:W-:-:S05]  /*0a30*/  IADD3 R9, P0, R30, R9, RZ ;  /* 0x000000091e097210 */ /* 0x008fca0007f1e0ff */
        /* <DEDUP_REMOVED lines=8> */
.L_x_6:
[----:B-1----:R-:W-:Y:S01]  /*0ac0*/  SHF.R.U64 R4, R4, R15, R5 ;  /* 0x0000000f04047219 */ /* 0x002fe20000001205 */
[----:B--2---:R-:W-:Y:S01]  /*0ad0*/  VIADD R5, R22, 0xffffffff ;  /* 0xffffffff16057836 */ /* 0x004fe20000000000 */
[----:B------:R-:W-:Y:S01]  /*0ae0*/  LOP3.LUT R11, R28, R11, RZ, 0xc0, !PT ;  /* 0x0000000b1c0b7212 */ /* 0x000fe200078ec0ff */
[----:B------:R-:W-:Y:S02]  /*0af0*/  IMAD.MOV R12, RZ, RZ, -R12 ;  /* 0x000000ffff0c7224 */ /* 0x000fe400078e0a0c */
[----:B------:R-:W-:Y:S01]  /*0b00*/  IMAD.MOV R6, RZ, RZ, -R4 ;  /* 0x000000ffff067224 */ /* 0x000fe200078e0a04 */
[----:B------:R-:W-:Y:S01]  /*0b10*/  LOP3.LUT R5, R20, R5, RZ, 0xc0, !PT ;  /* 0x0000000514057212 */ /* 0x000fe200078ec0ff */
[----:B------:R-:W-:Y:S02]  /*0b20*/  @P3 IMAD R0, R14, R12, R3 ;  /* 0x0000000c0e003224 */ /* 0x000fe400078e0203 */
[----:B------:R-:W-:Y:S02]  /*0b30*/  IMAD R11, R10, R4, R11 ;  /* 0x000000040a0b7224 */ /* 0x000fe400078e020b */
[----:B0-----:R-:W-:-:S02]  /*0b40*/  IMAD R3, R6, R21, R30 ;  /* 0x0000001506037224 */ /* 0x001fc400078e021e */
[----:B------:R-:W-:Y:S02]  /*0b50*/  IMAD R152, R11, R152, R0 ;  /* 0x000000980b987224 */ /* 0x000fe400078e0200 */
[----:B------:R-:W-:Y:S02]  /*0b60*/  IMAD R3, R3, R22, R5 ;  /* 0x0000001603037224 */ /* 0x000fe400078e0205 */
[----:B------:R-:W-:Y:S02]  /*0b70*/  IMAD.MOV.U32 R0, RZ, RZ, 0x1 ;  /* 0x00000001ff007424 */ /* 0x000fe400078e00ff */
[----:B------:R-:W-:Y:S01]  /*0b80*/  IMAD.MOV.U32 R22, RZ, RZ, R25 ;  /* 0x000000ffff167224 */ /* 0x000fe200078e0019 */
[----:B------:R-:W-:Y:S02]  /*0b90*/  SEL R23, R3, R152, !P3 ;  /* 0x0000009803177207 */ /* 0x000fe40005800000 */
[----:B------:R-:W-:-:S07]  /*0ba0*/  SEL R152, R152, R3, !P3 ;  /* 0x0000000398987207 */ /* 0x000fce0005800000 */
.L_x_4:
[----:B------:R-:W-:-:S08]  /*0bb0*/  NOP ;  /* 0x0000000000007918 */ /* 0x000fd00000000000 */
[----:B------:R-:W0:Y:S02]  /*0bc0*/  USETMAXREG.TRY_ALLOC.CTAPOOL UP0, 0xe8 ;  /* 0x000000e8000079c8 */ /* 0x000e240008000600 */
[----:B0-----:R-:W-:-:S13]  /*0bd0*/  PLOP3.LUT P0, PT, PT, PT, UP0, 0x80, 0x0 ;  /* 0x000000000000781c */ /* 0x001fda0003f0f008 */
[----:B------:R-:W-:Y:S05]  /*0be0*/  @!P0 BRA `(.L_x_4) ;  /* 0xfffffffc00f08947 */ /* 0x000fea000383ffff */
[----:B------:R-:W-:Y:S01]  /*0bf0*/  ULDC.64 UR4, c[0x0][0x598] ;  /* 0x0001660000047ab9 */ /* 0x000fe20000000a00 */
[----:B------:R-:W-:Y:S01]  /*0c00*/  ULDC.64 UR36, c[0x0][0x208] ;  /* 0x0000820000247ab9 */ /* 0x000fe20000000a00 */
[----:B------:R-:W-:-:S04]  /*0c10*/  ISETP.NE.U32.AND P0, PT, RZ, UR4, PT ;  /* 0x00000004ff007c0c */ /* 0x000fc8000bf05070 */
[----:B------:R-:W-:-:S13]  /*0c20*/  ISETP.NE.AND.EX P0, PT, RZ, UR5, PT, P0 ;  /* 0x00000005ff007c0c */ /* 0x000fda000bf05300 */
[----:B------:R-:W-:Y:S05]  /*0c30*/  @!P0 BRA `(.L_x_7) ;  /* 0x00000000001c8947 */ /* 0x000fea0003800000 */
[----:B------:R-:W0:Y:S02]  /*0c40*/  LDC.64 R4, c[0x0][0x598] ;  /* 0x00016600ff047b82 */ /* 0x000e240000000a00 */
[----:B0-----:R-:W2:Y:S02]  /*0c50*/  LDG.E.64 R4, desc[UR36][R4.64] ;  /* 0x0000002404047981 */ /* 0x001ea4000c1e1b00 */
[----:B--2---:R-:W-:-:S04]  /*0c60*/  ISETP.NE.U32.AND P0, PT, R4, RZ, PT ;  /* 0x000000ff0400720c */ /* 0x004fc80003f05070 */
[----:B------:R-:W-:-:S13]  /*0c70*/  ISETP.NE.AND.EX P0, PT, R5, RZ, PT, P0 ;  /* 0x000000ff0500720c */ /* 0x000fda0003f05300 */
[----:B------:R-:W-:Y:S05]  /*0c80*/  @!P0 BRA `(.L_x_7) ;  /* 0x0000000000088947 */ /* 0x000fea0003800000 */
[----:B------:R0:W5:Y:S01]  /*0c90*/  LD.E R153, desc[UR36][R4.64] ;  /* 0x0000002404997980 */ /* 0x000162000c101900 */
[----:B------:R-:W-:Y:S05]  /*0ca0*/  BRA `(.L_x_8) ;  /* 0x0000000000247947 */ /* 0x000fea0003800000 */
.L_x_7:
[----:B------:R-:W-:Y:S02]  /*0cb0*/  ULDC.64 UR4, c[0x0][0x588] ;  /* 0x0001620000047ab9 */ /* 0x000fe40000000a00 */
[----:B------:R-:W-:-:S04]  /*0cc0*/  ISETP.NE.U32.AND P0, PT, RZ, UR4, PT ;  /* 0x00000004ff007c0c */ /* 0x000fc8000bf05070 */
[----:B------:R-:W-:-:S13]  /*0cd0*/  ISETP.NE.AND.EX P0, PT, RZ, UR5, PT, P0 ;  /* 0x00000005ff007c0c */ /* 0x000fda000bf05300 */
[----:B------:R-:W-:Y:S05]  /*0ce0*/  @!P0 BRA `(.L_x_9) ;  /* 0x00000000000c8947 */ /* 0x000fea0003800000 */
[----:B------:R-:W0:Y:S02]  /*0cf0*/  LDC.64 R4, c[0x0][0x588] ;  /* 0x00016200ff047b82 */ /* 0x000e240000000a00 */
[----:B0-----:R1:W5:Y:S01]  /*0d00*/  LDG.E R153, desc[UR36][R4.64] ;  /* 0x0000002404997981 */ /* 0x001362000c1e1900 */
[----:B------:R-:W-:Y:S05]  /*0d10*/  BRA `(.L_x_8) ;  /* 0x0000000000087947 */ /* 0x000fea0003800000 */
.L_x_9:
[----:B------:R-:W-:Y:S02]  /*0d20*/  ULDC UR4, c[0x0][0x580] ;  /* 0x0001600000047ab9 */ /* 0x000fe40000000800 */
[----:B------:R-:W-:-:S07]  /*0d30*/  IMAD.U32 R153, RZ, RZ, UR4 ;  /* 0x00000004ff997e24 */ /* 0x000fce000f8e00ff */
.L_x_8:
[----:B------:R-:W-:Y:S02]  /*0d40*/  ULDC.64 UR4, c[0x0][0x5a0] ;  /* 0x0001680000047ab9 */ /* 0x000fe40000000a00 */
[----:B------:R-:W-:-:S04]  /*0d50*/  ISETP.NE.U32.AND P0, PT, RZ, UR4, PT ;  /* 0x00000004ff007c0c */ /* 0x000fc8000bf05070 */
[----:B------:R-:W-:-:S13]  /*0d60*/  ISETP.NE.AND.EX P0, PT, RZ, UR5, PT, P0 ;  /* 0x00000005ff007c0c */ /* 0x000fda000bf05300 */
[----:B------:R-:W-:Y:S05]  /*0d70*/  @!P0 BRA `(.L_x_10) ;  /* 0x00000000001c8947 */ /* 0x000fea0003800000 */
[----:B01----:R-:W0:Y:S02]  /*0d80*/  LDC.64 R4, c[0x0][0x5a0] ;  /* 0x00016800ff047b82 */ /* 0x003e240000000a00 */
[----:B0-----:R-:W2:Y:S02]  /*0d90*/  LDG.E.64 R4, desc[UR36][R4.64] ;  /* 0x0000002404047981 */ /* 0x001ea4000c1e1b00 */
[----:B--2---:R-:W-:-:S04]  /*0da0*/  ISETP.NE.U32.AND P0, PT, R4, RZ, PT ;  /* 0x000000ff0400720c */ /* 0x004fc80003f05070 */
[----:B------:R-:W-:-:S13]  /*0db0*/  ISETP.NE.AND.EX P0, PT, R5, RZ, PT, P0 ;  /* 0x000000ff0500720c */ /* 0x000fda0003f05300 */
[----:B------:R-:W-:Y:S05]  /*0dc0*/  @!P0 BRA `(.L_x_10) ;  /* 0x0000000000088947 */ /* 0x000fea0003800000 */
[----:B------:R0:W5:Y:S01]  /*0dd0*/  LD.E R154, desc[UR36][R4.64] ;  /* 0x00000024049a7980 */ /* 0x000162000c101900 */
[----:B------:R-:W-:Y:S05]  /*0de0*/  BRA `(.L_x_11) ;  /* 0x0000000000247947 */ /* 0x000fea0003800000 */
.L_x_10:
[----:B------:R-:W-:Y:S02]  /*0df0*/  ULDC.64 UR4, c[0x0][0x590] ;  /* 0x0001640000047ab9 */ /* 0x000fe40000000a00 */
[----:B------:R-:W-:-:S04]  /*0e00*/  ISETP.NE.U32.AND P0, PT, RZ, UR4, PT ;  /* 0x00000004ff007c0c */ /* 0x000fc8000bf05070 */
[----:B------:R-:W-:-:S13]  /*0e10*/  ISETP.NE.AND.EX P0, PT, RZ, UR5, PT, P0 ;  /* 0x00000005ff007c0c */ /* 0x000fda000bf05300 */
[----:B------:R-:W-:Y:S05]  /*0e20*/  @!P0 BRA `(.L_x_12) ;  /* 0x00000000000c8947 */ /* 0x000fea0003800000 */
[----:B------:R-:W2:Y:S02]  /*0e30*/  LDC.64 R154, c[0x0][0x590] ;  /* 0x00016400ff9a7b82 */ /* 0x000ea40000000a00 */
[----:B--2---:R2:W5:Y:S01]  /*0e40*/  LDG.E R154, desc[UR36][R154.64] ;  /* 0x000000249a9a7981 */ /* 0x004562000c1e1900 */
[----:B------:R-:W-:Y:S05]  /*0e50*/  BRA `(.L_x_11) ;  /* 0x0000000000087947 */ /* 0x000fea0003800000 */
.L_x_12:
[----:B------:R-:W-:Y:S02]  /*0e60*/  ULDC UR4, c[0x0][0x584] ;  /* 0x0001610000047ab9 */ /* 0x000fe40000000800 */
[----:B------:R-:W-:-:S07]  /*0e70*/  IMAD.U32 R154, RZ, RZ, UR4 ;  /* 0x00000004ff9a7e24 */ /* 0x000fce000f8e00ff */
.L_x_11:
[----:B------:R-:W-:-:S13]  /*0e80*/  LOP3.LUT P0, RZ, R0, 0xff, RZ, 0xc0, !PT ;  /* 0x000000ff00ff7812 */ /* 0x000fda000780c0ff */
[----:B------:R-:W-:Y:S05]  /*0e90*/  @!P0 EXIT ;  /* 0x000000000000894d */ /* 0x000fea0003800000 */
[----:B------:R-:W-:Y:S01]  /*0ea0*/  ULDC UR4, c[0x0][0x28c] ;  /* 0x0000a30000047ab9 */ /* 0x000fe20000000800 */
[----:B------:R-:W-:Y:S01]  /*0eb0*/  UMOV UR38, URZ ;  /* 0x0000003f00267c82 */ /* 0x000fe20008000000 */
[----:B------:R-:W-:Y:S01]  /*0ec0*/  UIADD3 UR4, UR4, 0x7f, URZ ;  /* 0x0000007f04047890 */ /* 0x000fe2000fffe03f */
[----:B------:R-:W-:-:S03]  /*0ed0*/  UMOV UR39, URZ ;  /* 0x0000003f00277c82 */ /* 0x000fc60008000000 */
[----:B------:R-:W-:-:S04]  /*0ee0*/  USHF.R.S32.HI UR5, URZ, 0x1f, UR4 ;  /* 0x0000001f3f057899 */ /* 0x000fc80008011404 */
[----:B------:R-:W-:-:S04]  /*0ef0*/  ULEA.HI UR5, UR5, UR4, URZ, 0x7 ;  /* 0x0000000405057291 */ /* 0x000fc8000f8f383f */
[----:B------:R-:W-:-:S12]  /*0f00*/  USHF.R.S32.HI UR40, URZ, 0x7, UR5 ;  /* 0x000000073f287899 */ /* 0x000fd80008011405 */
.L_x_290:
[----:B------:R-:W-:Y:S01]  /*0f10*/  LOP3.LUT R0, R18, 0x80, RZ, 0xc0, !PT ;  /* 0x0000008012007812 */ /* 0x000fe200078ec0ff */
[----:B---3--:R-:W3:Y:S01]  /*0f20*/  S2UR UR7, SR_CgaCtaId ;  /* 0x00000000000779c3 */ /* 0x008ee20000008800 */
[----:B------:R-:W-:Y:S02]  /*0f30*/  UMOV UR6, 0x400 ;  /* 0x0000040000067882 */ /* 0x000fe40000000000 */
[----:B------:R-:W-:-:S06]  /*0f40*/  SHF.R.U32.HI R0, RZ, 0x7, R0 ;  /* 0x00000007ff007819 */ /* 0x000fcc0000011600 */
[----:B----4-:R-:W4:Y:S01]  /*0f50*/  SHFL.IDX PT, R0, R0, RZ, 0x1f ;  /* 0x00001fff00007589 */ /* 0x010f2200000e0000 */
[----:B---3--:R-:W-:Y:S01]  /*0f60*/  ULEA UR6, UR7, UR6, 0x18 ;  /* 0x0000000607067291 */ /* 0x008fe2000f8ec03f */
[----:B----4-:R-:W-:-:S13]  /*0f70*/  R2UR UR4, R0 ;  /* 0x00000000000472ca */ /* 0x010fda00000e0000 */
[----:B------:R-:W-:-:S04]  /*0f80*/  ULEA.HI UR5, UR4, UR4, URZ, 0x1 ;  /* 0x0000000404057291 */ /* 0x000fc8000f8f083f */
[----:B------:R-:W-:-:S04]  /*0f90*/  ULOP3.LUT UR5, UR5, 0x7fffe, URZ, 0xc0, !UPT ;  /* 0x0007fffe05057892 */ /* 0x000fc8000f8ec03f */
[----:B------:R-:W-:-:S03]  /*0fa0*/  UIADD3 UR5, UR4, -UR5, URZ ;  /* 0x8000000504057290 */ /* 0x000fc6000fffe03f */
[----:B------:R-:W-:Y:S01]  /*0fb0*/  ULDC UR4, c[0x0][0x28c] ;  /* 0x0000a30000047ab9 */ /* 0x000fe20000000800 */
[----:B------:R-:W-:Y:S01]  /*0fc0*/  ULEA UR5, UR5, UR6, 0xd ;  /* 0x0000000605057291 */ /* 0x000fe2000f8e683f */
[----:B------:R-:W-:-:S03]  /*0fd0*/  ISETP.LT.AND P0, PT, RZ, UR4, PT ;  /* 0x00000004ff007c0c */ /* 0x000fc6000bf01270 */
[----:B------:R-:W-:-:S04]  /*0fe0*/  UIADD3 UR5, UR5, 0x100, URZ ;  /* 0x0000010005057890 */ /* 0x000fc8000fffe03f */
[----:B------:R-:W-:-:S04]  /*0ff0*/  USHF.R.U32.HI UR5, URZ, 0x4, UR5 ;  /* 0x000000043f057899 */ /* 0x000fc80008011605 */
[----:B------:R-:W-:Y:S02]  /*1000*/  ULOP3.LUT UR41, UR5, 0x3fff, URZ, 0xc0, !UPT ;  /* 0x00003fff05297892 */ /* 0x000fe4000f8ec03f */
[----:B------:R-:W-:Y:S10]  /*1010*/  @P0 BRA `(.L_x_13) ;  /* 0x0000000000400947 */ /* 0x000ff40003800000 */
[----:B------:R-:W-:Y:S01]  /*1020*/  MOV R0, 0x0 ;  /* 0x0000000000007802 */ /* 0x000fe20000000f00 */
[----:B------:R-:W-:Y:S01]  /*1030*/  ULDC.64 UR4, c[0x4][0x68] ;  /* 0x01001a0000047ab9 */ /* 0x000fe20000000a00 */
[----:B------:R-:W-:Y:S01]  /*1040*/  ULDC.64 UR6, c[0x4][0x8] ;  /* 0x0100020000067ab9 */ /* 0x000fe20000000a00 */
[----:B01----:R-:W-:Y:S01]  /*1050*/  IMAD.U32 R4, RZ, RZ, UR4 ;  /* 0x00000004ff047e24 */ /* 0x003fe2000f8e00ff */
[----:B------:R0:W1:Y:S01]  /*1060*/  LDC.64 R14, c[0x4][R0] ;  /* 0x01000000000e7b82 */ /* 0x0000620000000a00 */
[----:B------:R-:W-:Y:S01]  /*1070*/  IMAD.U32 R5, RZ, RZ, UR5 ;  /* 0x00000005ff057e24 */ /* 0x000fe2000f8e00ff */
[----:B------:R-:W-:Y:S01]  /*1080*/  ULDC.64 UR4, c[0x4][0x70] ;  /* 0x01001c0000047ab9 */ /* 0x000fe20000000a00 */
[----:B------:R-:W-:Y:S02]  /*1090*/  IMAD.U32 R10, RZ, RZ, UR6 ;  /* 0x00000006ff0a7e24 */ /* 0x000fe4000f8e00ff */
[----:B------:R-:W-:Y:S02]  /*10a0*/  IMAD.U32 R6, RZ, RZ, UR4 ;  /* 0x00000004ff067e24 */ /* 0x000fe4000f8e00ff */
[----:B------:R-:W-:-:S02]  /*10b0*/  IMAD.U32 R7, RZ, RZ, UR5 ;  /* 0x00000005ff077e24 */ /* 0x000fc4000f8e00ff */
[----:B------:R-:W-:Y:S02]  /*10c0*/  IMAD.U32 R11, RZ, RZ, UR7 ;  /* 0x00000007ff0b7e24 */ /* 0x000fe4000f8e00ff */
[----:B------:R-:W-:Y:S02]  /*10d0*/  IMAD.MOV.U32 R8, RZ, RZ, 0x1e1 ;  /* 0x000001e1ff087424 */ /* 0x000fe400078e00ff */
[----:B------:R-:W-:Y:S02]  /*10e0*/  IMAD.MOV.U32 R12, RZ, RZ, 0x1 ;  /* 0x00000001ff0c7424 */ /* 0x000fe400078e00ff */
[----:B0-----:R-:W-:-:S07]  /*10f0*/  IMAD.MOV.U32 R13, RZ, RZ, RZ ;  /* 0x000000ffff0d7224 */ /* 0x001fce00078e00ff */
[----:B------:R-:W-:-:S07]  /*1100*/  LEPC R20, `(.L_x_13) ;  /* 0x000000001014794e */ /* 0x000fce0000000000 */
[----:B-12--5:R-:W-:Y:S05]  /*1110*/  CALL.ABS.NOINC R14 ;  /* 0x000000000e007343 */ /* 0x026fea0003c00000 */
.L_x_13:
[----:B------:R-:W-:-:S04]  /*1120*/  LOP3.LUT R0, R19, 0x1, RZ, 0xfc, !PT ;  /* 0x0000000113007812 */ /* 0x000fc800078efcff */
[----:B------:R-:W-:-:S13]  /*1130*/  ISETP.NE.AND P0, PT, R0, 0x3, PT ;  /* 0x000000030000780c */ /* 0x000fda0003f05270 */
[----:B------:R-:W-:Y:S05]  /*1140*/  @!P0 BRA `(.L_x_14) ;  /* 0x0000000000048947 */ /* 0x000fea0003800000 */
[----:B------:R-:W-:Y:S01]  /*1150*/  BPT.TRAP 0x1 ;  /* 0x000000040000795c */ /* 0x000fe20000300000 */
.L_x_14:
[----:B------:R-:W3:Y:S01]  /*1160*/  S2UR UR5, SR_CgaCtaId ;  /* 0x00000000000579c3 */ /* 0x000ee20000008800 */
[----:B------:R-:W-:Y:S01]  /*1170*/  UMOV UR4, 0x400 ;  /* 0x0000040000047882 */ /* 0x000fe20000000000 */
[----:B------:R-:W-:Y:S02]  /*1180*/  IMAD.U32 R0, RZ, RZ, UR38 ;  /* 0x00000026ff007e24 */ /* 0x000fe4000f8e00ff */
[----:B------:R-:W-:-:S03]  /*1190*/  IMAD.U32 R3, RZ, RZ, UR39 ;  /* 0x00000027ff037e24 */ /* 0x000fc6000f8e00ff */
[----:B------:R-:W-:Y:S01]  /*11a0*/  SHF.L.U32 R0, R0, 0x1f, RZ ;  /* 0x0000001f00007819 */ /* 0x000fe200000006ff */
[----:B---3--:R-:W-:-:S06]  /*11b0*/  ULEA UR4, UR5, UR4, 0x18 ;  /* 0x0000000405047291 */ /* 0x008fcc000f8ec03f */
[----:B------:R-:W-:-:S04]  /*11c0*/  IMAD.U32 R6, RZ, RZ, UR4 ;  /* 0x00000004ff067e24 */ /* 0x000fc8000f8e00ff */
[----:B------:R-:W-:-:S04]  /*11d0*/  IMAD R3, R3, 0x8, R6 ;  /* 0x0000000803037824 */ /* 0x000fc800078e0206 */
[----:B------:R3:W4:Y:S01]  /*11e0*/  SYNCS.PHASECHK.TRANS64.TRYWAIT P1, [R3+URZ], R0 ;  /* 0x00000000030075a7 */ /* 0x000722000802017f */
[----:B------:R-:W-:Y:S05]  /*11f0*/  @!P0 BRA `(.L_x_15) ;  /* 0x0000000000048947 */ /* 0x000fea0003800000 */
[----:B------:R-:W-:Y:S01]  /*1200*/  BPT.TRAP 0x1 ;  /* 0x000000040000795c */ /* 0x000fe20000300000 */
.L_x_15:
[----:B----4-:R-:W-:Y:S05]  /*1210*/  @P1 BRA `(.L_x_16) ;  /* 0x0000000000081947 */ /* 0x010fea0003800000 */
[----:B------:R-:W4:Y:S02]  /*1220*/  SYNCS.PHASECHK.TRANS64.TRYWAIT P1, [R3+URZ], R0 ;  /* 0x00000000030075a7 */ /* 0x000f24000802017f */
[----:B----4-:R-:W-:Y:S05]  /*1230*/  @!P1 BRA `(.L_x_17) ;  /* 0x0000008800789947 */ /* 0x010fea0003800000 */
.L_x_16:
[----:B------:R-:W-:-:S04]  /*1240*/  UISETP.LT.AND UP0, UPT, UR40, 0x1, UPT ;  /* 0x000000012800788c */ /* 0x000fc8000bf01270 */
[----:B------:R-:W-:-:S06]  /*1250*/  USEL UR4, UR40, 0x1, UP0 ;  /* 0x0000000128047887 */ /* 0x000fcc0008000000 */
[----:B---34-:R-:W-:Y:S01]  /*1260*/  IMAD.U32 R0, RZ, RZ, UR4 ;  /* 0x00000004ff007e24 */ /* 0x018fe2000f8e00ff */
[----:B------:R-:W-:Y:S05]  /*1270*/  WARPSYNC.ALL ;  /* 0x0000000000007948 */ /* 0x000fea0003800000 */
[----:B------:R-:W-:-:S04]  /*1280*/  IADD3 R0, -R0, UR40, RZ ;  /* 0x0000002800007c10 */ /* 0x000fc8000fffe1ff */
[----:B------:R-:W-:Y:S02]  /*1290*/  ISETP.GE.AND P1, PT, R0, 0x1, PT ;  /* 0x000000010000780c */ /* 0x000fe40003f26270 */
[----:B------:R-:W-:Y:S01]  /*12a0*/  R2UR UR4, R6 ;  /* 0x00000000060472ca */ /* 0x000fe200000e0000 */
[----:B------:R-:W-:Y:S01]  /*12b0*/  WARPGROUP.ARRIVE ;  /* 0x00000000000079c5 */ /* 0x000fe20000000000 */
[----:B------:R-:W-:Y:S01]  /*12c0*/  UMOV UR9, 0x40000040 ;  /* 0x4000004000097882 */ /* 0x000fe20000000000 */
[----:B------:R-:W-:-:S10]  /*12d0*/  UMOV UR11, 0x40000040 ;  /* 0x40000040000b7882 */ /* 0x000fd40000000000 */
[----:B------:R-:W-:-:S04]  /*12e0*/  UIADD3 UR4, UR4, 0xc100, URZ ;  /* 0x0000c10004047890 */ /* 0x000fc8000fffe03f */
[----:B------:R-:W-:-:S04]  /*12f0*/  USHF.R.U32.HI UR4, URZ, 0x4, UR4 ;  /* 0x000000043f047899 */ /* 0x000fc80008011604 */
[----:B------:R-:W-:Y:S02]  /*1300*/  ULOP3.LUT UR5, UR4, 0x3fff, URZ, 0xc0, !UPT ;  /* 0x00003fff04057892 */ /* 0x000fe4000f8ec03f */
[----:B------:R-:W-:Y:S02]  /*1310*/  ULOP3.LUT UR4, UR41, 0x10000, URZ, 0xfc, !UPT ;  /* 0x0001000029047892 */ /* 0x000fe4000f8efc3f */
[----:B------:R-:W-:Y:S02]  /*1320*/  ULOP3.LUT UR5, UR5, 0x10000, URZ, 0xfc, !UPT ;  /* 0x0001000005057892 */ /* 0x000fe4000f8efc3f */
[----:B------:R-:W-:Y:S02]  /*1330*/  ULEA UR6, UR39, UR4, 0xa ;  /* 0x0000000427067291 */ /* 0x000fe4000f8e503f */
[----:B------:R-:W-:-:S05]  /*1340*/  ULEA UR7, UR39, UR5, 0xb ;  /* 0x0000000527077291 */ /* 0x000fca000f8e583f */
[----:B------:R-:W-:Y:S02]  /*1350*/  UMOV UR8, UR6 ;  /* 0x0000000600087c82 */ /* 0x000fe40008000000 */
[----:B------:R-:W-:Y:S02]  /*1360*/  UMOV UR10, UR7 ;  /* 0x00000007000a7c82 */ /* 0x000fe40008000000 */
[----:B------:R-:W-:Y:S01]  /*1370*/  IGMMA.64x256x32.S8.S8 R24, gdesc[UR8], RZ, !UPT, gsb0 ;  /* 0x06600000081879f1 */ /* 0x000fe2000c0410ff */
[----:B------:R-:W-:Y:S02]  /*1380*/  UIADD3 UR8, UR6, 0x2, URZ ;  /* 0x0000000206087890 */ /* 0x000fe4000fffe03f */
[----:B------:R-:W-:Y:S01]  /*1390*/  UIADD3 UR10, UR7, 0x2, URZ ;  /* 0x00000002070a7890 */ /* 0x000fe2000fffe03f */
[----:B------:R-:W-:Y:S01]  /*13a0*/  UMOV UR9, 0x40000040 ;  /* 0x4000004000097882 */ /* 0x000fe20000000000 */
[----:B------:R-:W-:Y:S01]  /*13b0*/  UMOV UR11, 0x40000040 ;  /* 0x40000040000b7882 */ /* 0x000fe20000000000 */
[----:B------:R-:W-:-:S02]  /*13c0*/  WARPGROUP.DEPBAR.LE gsb0, 0x0 ;  /* 0x00008000000079c5 */ /* 0x000fc40000010000 */
[----:B------:R-:W-:-:S06]  /*13d0*/  WARPGROUP.ARRIVE ;  /* 0x00000000000079c5 */ /* 0x000fcc0000000000 */
[----:B------:R-:W-:Y:S01]  /*13e0*/  IGMMA.64x256x32.S8.S8 R24, gdesc[UR8], R24, gsb0 ;  /* 0x06600000081879f1 */ /* 0x000fe20008041018 */
[----:B------:R-:W-:Y:S02]  /*13f0*/  UIADD3 UR8, UR6, 0x4, URZ ;  /* 0x0000000406087890 */ /* 0x000fe4000fffe03f */
[----:B------:R-:W-:Y:S01]  /*1400*/  UIADD3 UR10, UR7, 0x4, URZ ;  /* 0x00000004070a7890 */ /* 0x000fe2000fffe03f */
[----:B------:R-:W-:Y:S01]  /*1410*/  UMOV UR9, 0x40000040 ;  /* 0x4000004000097882 */ /* 0x000fe20000000000 */
[----:B------:R-:W-:Y:S01]  /*1420*/  UMOV UR11, 0x40000040 ;  /* 0x40000040000b7882 */ /* 0x000fe20000000000 */
[----:B------:R-:W-:Y:S02]  /*1430*/  WARPGROUP.DEPBAR.LE gsb0, 0x0 ;  /* 0x00008000000079c5 */ /* 0x000fe40000010000 */
        /* <DEDUP_REMOVED lines=8> */
[----:B------:R-:W-:Y:S03]  /*14c0*/  IGMMA.64x256x32.S8.S8 R24, gdesc[UR8], R24, gsb0 ;  /* 0x06600000081879f1 */ /* 0x000fe60008041018 */
[----:B------:R-:W-:Y:S02]  /*14d0*/  WARPGROUP.DEPBAR.LE gsb0, 0x0 ;  /* 0x00008000000079c5 */ /* 0x000fe40000010000 */
[----:B------:R-:W-:Y:S05]  /*14e0*/  @!P1 BRA `(.L_x_18) ;  /* 0x0000000400209947 */ /* 0x000fea0003800000 */
[----:B------:R-:W-:Y:S02]  /*14f0*/  UIADD3 UR6, UR39, 0x1, URZ ;  /* 0x0000000127067890 */ /* 0x000fe4000fffe03f */
[----:B------:R-:W-:Y:S02]  /*1500*/  IMAD.U32 R3, RZ, RZ, UR39 ;  /* 0x00000027ff037e24 */ /* 0x000fe4000f8e00ff */
[----:B------:R-:W-:-:S04]  /*1510*/  UISETP.NE.AND UP0, UPT, UR6, 0x3, UPT ;  /* 0x000000030600788c */ /* 0x000fc8000bf05270 */
[----:B------:R-:W-:Y:S02]  /*1520*/  USEL UR7, URZ, 0x1, UP0 ;  /* 0x000000013f077887 */ /* 0x000fe40008000000 */
[----:B------:R-:W-:Y:S02]  /*1530*/  USEL UR6, UR6, URZ, UP0 ;  /* 0x0000003f06067287 */ /* 0x000fe40008000000 */
[----:B------:R-:W-:-:S06]  /*1540*/  ULOP3.LUT UR7, UR38, UR7, URZ, 0x3c, !UPT ;  /* 0x0000000726077292 */ /* 0x000fcc000f8e3c3f */
[----:B------:R-:W-:-:S07]  /*1550*/  IMAD.U32 R7, RZ, RZ, UR7 ;  /* 0x00000007ff077e24 */ /* 0x000fce000f8e00ff */
.L_x_25:
[----:B------:R-:W-:Y:S05]  /*1560*/  @!P0 BRA `(.L_x_19) ;  /* 0x0000000000048947 */ /* 0x000fea0003800000 */
[----:B------:R-:W-:Y:S01]  /*1570*/  BPT.TRAP 0x1 ;  /* 0x000000040000795c */ /* 0x000fe20000300000 */
.L_x_19:
[----:B------:R-:W3:Y:S01]  /*1580*/  S2UR UR8, SR_CgaCtaId ;  /* 0x00000000000879c3 */ /* 0x000ee20000008800 */
[----:B------:R-:W-:Y:S01]  /*1590*/  UMOV UR7, 0x400 ;  /* 0x0000040000077882 */ /* 0x000fe20000000000 */
[----:B01----:R-:W-:Y:S01]  /*15a0*/  IMAD.U32 R5, RZ, RZ, UR6 ;  /* 0x00000006ff057e24 */ /* 0x003fe2000f8e00ff */
[----:B------:R-:W-:Y:S01]  /*15b0*/  SHF.L.U32 R4, R7, 0x1f, RZ ;  /* 0x0000001f07047819 */ /* 0x000fe200000006ff */
[----:B---3--:R-:W-:-:S06]  /*15c0*/  ULEA UR7, UR8, UR7, 0x18 ;  /* 0x0000000708077291 */ /* 0x008fcc000f8ec03f */
[----:B------:R-:W-:-:S04]  /*15d0*/  IMAD.U32 R6, RZ, RZ, UR7 ;  /* 0x00000007ff067e24 */ /* 0x000fc8000f8e00ff */
[----:B------:R-:W-:-:S04]  /*15e0*/  IMAD R5, R5, 0x8, R6 ;  /* 0x0000000805057824 */ /* 0x000fc800078e0206 */
[----:B------:R0:W1:Y:S01]  /*15f0*/  SYNCS.PHASECHK.TRANS64.TRYWAIT P1, [R5+URZ], R4 ;  /* 0x00000004050075a7 */ /* 0x000062000802017f */
[----:B------:R-:W-:Y:S05]  /*1600*/  @!P0 BRA `(.L_x_20) ;  /* 0x0000000000048947 */ /* 0x000fea0003800000 */
[----:B------:R-:W-:Y:S01]  /*1610*/  BPT.TRAP 0x1 ;  /* 0x000000040000795c */ /* 0x000fe20000300000 */
.L_x_20:
[----:B-1----:R-:W-:Y:S05]  /*1620*/  @P1 BRA `(.L_x_21) ;  /* 0x0000000000081947 */ /* 0x002fea0003800000 */
[----:B------:R-:W1:Y:S02]  /*1630*/  SYNCS.PHASECHK.TRANS64.TRYWAIT P1, [R5+URZ], R4 ;  /* 0x00000004050075a7 */ /* 0x000e64000802017f */
[----:B-1----:R-:W-:Y:S05]  /*1640*/  @!P1 BRA `(.L_x_22) ;  /* 0x0000008400889947 */ /* 0x002fea0003800000 */
.L_x_21:
[----:B------:R-:W-:Y:S01]  /*1650*/  ULEA UR7, UR6, UR4, 0xa ;  /* 0x0000000406077291 */ /* 0x000fe2000f8e503f */
[----:B------:R-:W-:Y:S01]  /*1660*/  WARPGROUP.ARRIVE ;  /* 0x00000000000079c5 */ /* 0x000fe20000000000 */
[----:B------:R-:W-:Y:S01]  /*1670*/  ULEA UR12, UR6, UR5, 0xb ;  /* 0x00000005060c7291 */ /* 0x000fe2000f8e583f */
[----:B------:R-:W-:Y:S01]  /*1680*/  UMOV UR9, 0x40000040 ;  /* 0x4000004000097882 */ /* 0x000fe20000000000 */
[----:B------:R-:W-:-:S03]  /*1690*/  UMOV UR11, 0x40000040 ;  /* 0x40000040000b7882 */ /* 0x000fc60000000000 */
[----:B------:R-:W-:Y:S02]  /*16a0*/  UMOV UR8, UR7 ;  /* 0x0000000700087c82 */ /* 0x000fe40008000000 */
[----:B------:R-:W-:Y:S02]  /*16b0*/  UMOV UR10, UR12 ;  /* 0x0000000c000a7c82 */ /* 0x000fe40008000000 */
[----:B------:R-:W-:Y:S01]  /*16c0*/  IGMMA.64x256x32.S8.S8 R24, gdesc[UR8], R24, gsb0 ;  /* 0x06600000081879f1 */ /* 0x000fe20008041018 */
        /* <DEDUP_REMOVED lines=23> */
[----:B------:R-:W-:Y:S01]  /*1840*/  BPT.TRAP 0x1 ;  /* 0x000000040000795c */ /* 0x000fe20000300000 */
.L_x_23:
[----:B01----:R-:W-:Y:S01]  /*1850*/  IMAD R4, R3, 0x8, R6 ;  /* 0x0000000803047824 */ /* 0x003fe200078e0206 */
[----:B------:R-:W-:-:S03]  /*1860*/  ISETP.GT.U32.AND P1, PT, R19, 0x1, PT ;  /* 0x000000011300780c */ /* 0x000fc60003f24070 */
[----:B------:R-:W-:-:S05]  /*1870*/  VIADD R4, R4, 0x18 ;  /* 0x0000001804047836 */ /* 0x000fca0000000000 */
[----:B------:R-:W-:-:S04]  /*1880*/  PRMT R4, RZ, 0x654, R4 ;  /* 0x00000654ff047816 */ /* 0x000fc80000000004 */
[----:B------:R0:W-:Y:S01]  /*1890*/  SYNCS.ARRIVE.TRANS64.RED.A1T0 RZ, [R4+URZ], RZ ;  /* 0x000000ff04ff79a7 */ /* 0x0001e2000810043f */
[----:B------:R-:W-:Y:S05]  /*18a0*/  @P1 BRA `(.L_x_24) ;  /* 0x0000000000041947 */ /* 0x000fea0003800000 */
[----:B------:R-:W-:Y:S01]  /*18b0*/  BPT.TRAP 0x1 ;  /* 0x000000040000795c */ /* 0x000fe20000300000 */
.L_x_24:
[----:B------:R-:W-:Y:S01]  /*18c0*/  UIADD3 UR6, UR6, 0x1, URZ ;  /* 0x0000000106067890 */ /* 0x000fe2000fffe03f */
[C---:B------:R-:W-:Y:S01]  /*18d0*/  ISETP.GT.AND P2, PT, R0.reuse, 0x1, PT ;  /* 0x000000010000780c */ /* 0x040fe20003f44270 */
[----:B------:R-:W-:Y:S02]  /*18e0*/  VIADD R3, R3, 0x1 ;  /* 0x0000000103037836 */ /* 0x000fe40000000000 */
[----:B------:R-:W-:Y:S01]  /*18f0*/  UISETP.NE.AND UP0, UPT, UR6, 0x3, UPT ;  /* 0x000000030600788c */ /* 0x000fe2000bf05270 */
[----:B------:R-:W-:Y:S02]  /*1900*/  VIADD R0, R0, 0xffffffff ;  /* 0xffffffff00007836 */ /* 0x000fe40000000000 */
[C---:B------:R-:W-:Y:S01]  /*1910*/  ISETP.NE.AND P1, PT, R3.reuse, 0x3, PT ;  /* 0x000000030300780c */ /* 0x040fe20003f25270 */
[----:B------:R-:W-:Y:S02]  /*1920*/  USEL UR7, URZ, 0x1, UP0 ;  /* 0x000000013f077887 */ /* 0x000fe40008000000 */
[----:B------:R-:W-:Y:S01]  /*1930*/  USEL UR6, UR6, URZ, UP0 ;  /* 0x0000003f06067287 */ /* 0x000fe20008000000 */
[----:B------:R-:W-:-:S03]  /*1940*/  SEL R3, R3, RZ, P1 ;  /* 0x000000ff03037207 */ /* 0x000fc60000800000 */
[----:B------:R-:W-:Y:S01]  /*1950*/  LOP3.LUT R7, R7, UR7, RZ, 0x3c, !PT ;  /* 0x0000000707077c12 */ /* 0x000fe2000f8e3cff */
[----:B------:R-:W-:Y:S07]  /*1960*/  @P2 BRA `(.L_x_25) ;  /* 0xfffffff800fc2947 */ /* 0x000fee000383ffff */
.L_x_18:
[----:B------:R-:W3:Y:S02]  /*1970*/  LDC R0, c[0x0][0x28c] ;  /* 0x0000a300ff007b82 */ /* 0x000ee40000000800 */
[----:B---3--:R-:W-:-:S13]  /*1980*/  ISETP.GE.AND P1, PT, R0, 0x1, PT ;  /* 0x000000010000780c */ /* 0x008fda0003f26270 */
[----:B------:R-:W-:Y:S05]  /*1990*/  @!P1 BRA `(.L_x_26) ;  /* 0x0000000000409947 */ /* 0x000fea0003800000 */
[----:B------:R-:W-:Y:S05]  /*19a0*/  @!P0 BRA `(.L_x_27) ;  /* 0x0000000000048947 */ /* 0x000fea0003800000 */
[----:B------:R-:W-:Y:S01]  /*19b0*/  BPT.TRAP 0x1 ;  /* 0x000000040000795c */ /* 0x000fe20000300000 */
.L_x_27:
[----:B------:R-:W-:Y:S01]  /*19c0*/  UISETP.LT.AND UP0, UPT, UR40, 0x1, UPT ;  /* 0x000000012800788c */ /* 0x000fe2000bf01270 */
[----:B------:R-:W-:-:S03]  /*19d0*/  ISETP.GT.U32.AND P0, PT, R19, 0x1, PT ;  /* 0x000000011300780c */ /* 0x000fc60003f04070 */
[----:B------:R-:W-:-:S04]  /*19e0*/  USEL UR6, UR40, 0x1, UP0 ;  /* 0x0000000128067887 */ /* 0x000fc80008000000 */
[----:B------:R-:W-:-:S04]  /*19f0*/  UIADD3 UR6, UR39, UR40, -UR6 ;  /* 0x0000002827067290 */ /* 0x000fc8000fffe806 */
[----:B------:R-:W-:-:S04]  /*1a00*/  UIMAD.WIDE.U32 UR4, UR6, -0x55555555, URZ ;  /* 0xaaaaaaab060478a5 */ /* 0x000fc8000f8e003f */
[----:B------:R-:W-:-:S04]  /*1a10*/  USHF.R.U32.HI UR4, URZ, 0x1, UR5 ;  /* 0x000000013f047899 */ /* 0x000fc80008011605 */
[----:B------:R-:W-:-:S06]  /*1a20*/  UIMAD UR6, UR4, -0x3, UR6 ;  /* 0xfffffffd040678a4 */ /* 0x000fcc000f8e0206 */
[----:B------:R-:W-:-:S04]  /*1a30*/  IMAD.U32 R3, RZ, RZ, UR6 ;  /* 0x00000006ff037e24 */ /* 0x000fc8000f8e00ff */
[----:B------:R-:W-:-:S04]  /*1a40*/  IMAD R0, R3, 0x8, R6 ;  /* 0x0000000803007824 */ /* 0x000fc800078e0206 */
[----:B------:R-:W-:-:S05]  /*1a50*/  VIADD R0, R0, 0x18 ;  /* 0x0000001800007836 */ /* 0x000fca0000000000 */
[----:B------:R-:W-:-:S04]  /*1a60*/  PRMT R0, RZ, 0x654, R0 ;  /* 0x00000654ff007816 */ /* 0x000fc80000000000 */
[----:B------:R3:W-:Y:S01]  /*1a70*/  SYNCS.ARRIVE.TRANS64.RED.A1T0 RZ, [R0+URZ], RZ ;  /* 0x000000ff00ff79a7 */ /* 0x0007e2000810043f */
[----:B------:R-:W-:Y:S05]  /*1a80*/  @P0 BRA `(.L_x_26) ;  /* 0x0000000000040947 */ /* 0x000fea0003800000 */
[----:B------:R-:W-:Y:S01]  /*1a90*/  BPT.TRAP 0x1 ;  /* 0x000000040000795c */ /* 0x000fe20000300000 */
.L_x_26:
[----:B------:R-:W4:Y:S01]  /*1aa0*/  LDC R9, c[0x0][0x288] ;  /* 0x0000a200ff097b82 */ /* 0x000f220000000800 */
[--C-:B---3--:R-:W-:Y:S01]  /*1ab0*/  SHF.R.U32.HI R0, RZ, 0x2, R18.reuse ;  /* 0x00000002ff007819 */ /* 0x108fe20000011612 */
[----:B------:R-:W-:Y:S01]  /*1ac0*/  UIADD3 UR39, UR40, UR39, URZ ;  /* 0x0000002728277290 */ /* 0x000fe2000fffe03f */
[----:B01----:R-:W-:Y:S01]  /*1ad0*/  SHF.R.U32.HI R5, RZ, 0x7, R18 ;  /* 0x00000007ff057819 */ /* 0x003fe20000011612 */
[----:B------:R-:W-:Y:S01]  /*1ae0*/  ULDC UR7, c[0x0][0x284] ;  /* 0x0000a10000077ab9 */ /* 0x000fe20000000800 */
[----:B------:R-:W-:Y:S01]  /*1af0*/  LOP3.LUT R4, R18, 0x60, RZ, 0xc0, !PT ;  /* 0x0000006012047812 */ /* 0x000fe200078ec0ff */
[----:B------:R-:W-:Y:S01]  /*1b00*/  UISETP.GT.U32.AND UP0, UPT, UR39, 0x2, UPT ;  /* 0x000000022700788c */ /* 0x000fe2000bf04070 */
[----:B------:R-:W-:Y:S01]  /*1b10*/  LOP3.LUT R3, R0, 0x7, RZ, 0xc0, !PT ;  /* 0x0000000700037812 */ /* 0x000fe200078ec0ff */
[----:B------:R-:W-:Y:S01]  /*1b20*/  UISETP.GE.U32.AND UP1, UPT, UR40, 0x3, UPT ;  /* 0x000000032800788c */ /* 0x000fe2000bf26070 */
[----:B------:R-:W-:Y:S01]  /*1b30*/  LOP3.LUT R0, R5, 0x1, RZ, 0xc0, !PT ;  /* 0x0000000105007812 */ /* 0x000fe200078ec0ff */
[----:B------:R-:W-:Y:S01]  /*1b40*/  UISETP.LT.U32.AND UP0, UPT, UR40, 0x3, UP0 ;  /* 0x000000032800788c */ /* 0x000fe20008701070 */
[----:B------:R-:W-:Y:S01]  /*1b50*/  SHF.R.U32.HI R6, RZ, 0x1, R4 ;  /* 0x00000001ff067819 */ /* 0x000fe20000011604 */
[----:B------:R-:W-:Y:S01]  /*1b60*/  IMAD.SHL.U32 R4, R18, 0x2, RZ ;  /* 0x0000000212047824 */ /* 0x000fe200078e00ff */
[----:B------:R-:W-:Y:S01]  /*1b70*/  SHF.R.S32.HI R14, RZ, 0x1f, R22 ;  /* 0x0000001fff0e7819 */ /* 0x000fe20000011416 */
[----:B------:R-:W-:Y:S01]  /*1b80*/  IMAD.SHL.U32 R8, R0, 0x40, RZ ;  /* 0x0000004000087824 */ /* 0x000fe200078e00ff */
[--C-:B------:R-:W-:Y:S01]  /*1b90*/  IADD3 R5, RZ, -R6, -R3.reuse ;  /* 0x80000006ff057210 */ /* 0x100fe20007ffe803 */
[----:B------:R-:W-:Y:S01]  /*1ba0*/  ULDC.64 UR8, c[0x0][0x5d0] ;  /* 0x0001740000087ab9 */ /* 0x000fe20000000a00 */
[----:B------:R-:W-:Y:S01]  /*1bb0*/  LOP3.LUT R4, R4, 0x6, RZ, 0xc0, !PT ;  /* 0x0000000604047812 */ /* 0x000fe200078ec0ff */
[----:B------:R-:W-:Y:S01]  /*1bc0*/  UIMAD.WIDE.U32 UR4, UR39, -0x55555555, URZ ;  /* 0xaaaaaaab270478a5 */ /* 0x000fe2000f8e003f */
[----:B------:R-:W-:Y:S01]  /*1bd0*/  LOP3.LUT R3, R8, 0x40, R3, 0xe2, !PT ;  /* 0x0000004008037812 */ /* 0x000fe200078ee203 */
[----:B------:R-:W-:Y:S01]  /*1be0*/  IMAD R7, R0, -0x40, R5 ;  /* 0xffffffc000077824 */ /* 0x000fe200078e0205 */
[----:B------:R-:W-:Y:S01]  /*1bf0*/  LOP3.LUT R0, R18, 0x3, RZ, 0xc0, !PT ;  /* 0x0000000312007812 */ /* 0x000fe200078ec0ff */
[----:B------:R-:W-:Y:S01]  /*1c00*/  USEL UR6, URZ, 0x1, !UP0 ;  /* 0x000000013f067887 */ /* 0x000fe2000c000000 */
[----:B------:R-:W-:Y:S01]  /*1c10*/  PRMT R8, R4, 0x6540, R23 ;  /* 0x0000654004087816 */ /* 0x000fe20000000017 */
[----:B------:R-:W-:Y:S01]  /*1c20*/  IMAD.SHL.U32 R23, R23, 0x100, RZ ;  /* 0x0000010017177824 */ /* 0x000fe200078e00ff */
[----:B------:R-:W-:Y:S01]  /*1c30*/  USHF.R.U32.HI UR4, URZ, 0x1, UR5 ;  /* 0x000000013f047899 */ /* 0x000fe20008011605 */
[----:B----4-:R-:W-:Y:S01]  /*1c40*/  IMAD R12, R0, -0x2, R9 ;  /* 0xfffffffe000c7824 */ /* 0x010fe200078e0209 */
[----:B------:R-:W-:Y:S01]  /*1c50*/  ULOP3.LUT UR38, UR38, UR6, URZ, 0x3c, !UPT ;  /* 0x0000000626267292 */ /* 0x000fe2000f8e3c3f */
[----:B------:R-:W-:Y:S01]  /*1c60*/  IMAD.SHL.U32 R0, R152, 0x80, RZ ;  /* 0x0000008098007824 */ /* 0x000fe200078e00ff */
[----:B------:R-:W-:Y:S01]  /*1c70*/  ISETP.GE.AND P0, PT, R23, R9, PT ;  /* 0x000000091700720c */ /* 0x000fe20003f06270 */
[----:B------:R-:W-:Y:S01]  /*1c80*/  IMAD R5, R14, UR8, RZ ;  /* 0x000000080e057c24 */ /* 0x000fe2000f8e02ff */
[--C-:B------:R-:W-:Y:S01]  /*1c90*/  SHF.R.S32.HI R9, RZ, 0x1f, R8.reuse ;  /* 0x0000001fff097819 */ /* 0x100fe20000011408 */
[----:B------:R-:W-:Y:S01]  /*1ca0*/  IMAD.WIDE R10, R152, 0x80, RZ ;  /* 0x00000080980a7825 */ /* 0x000fe200078e02ff */
[C---:B------:R-:W-:Y:S01]  /*1cb0*/  ISETP.GE.OR P0, PT, R0.reuse, UR7, P0 ;  /* 0x0000000700007c0c */ /* 0x040fe20008706670 */
[----:B------:R-:W-:Y:S01]  /*1cc0*/  UIMAD UR39, UR4, -0x3, UR39 ;  /* 0xfffffffd042778a4 */ /* 0x000fe2000f8e0227 */
[----:B------:R-:W-:Y:S01]  /*1cd0*/  IADD3 R160, -R0, UR7, R7 ;  /* 0x0000000700a07c10 */ /* 0x000fe2000fffe107 */
[C---:B------:R-:W-:Y:S01]  /*1ce0*/  IMAD R13, R22.reuse, UR9, R5 ;  /* 0x00000009160d7c24 */ /* 0x040fe2000f8e0205 */
[----:B------:R-:W-:Y:S01]  /*1cf0*/  @UP1 ULOP3.LUT UR38, UR38, 0x1, UR4, 0x78, !UPT ;  /* 0x0000000126261892 */ /* 0x000fe2000f8e7804 */
[----:B------:R-:W-:Y:S01]  /*1d00*/  IMAD.WIDE.U32 R4, R22, UR8, R8 ;  /* 0x0000000816047c25 */ /* 0x000fe2000f8e0008 */
[----:B------:R-:W-:-:S03]  /*1d10*/  LOP3.LUT R161, R10, R3, R6, 0xfe, !PT ;  /* 0x000000030aa17212 */ /* 0x000fc600078efe06 */
[----:B------:R-:W-:Y:S02]  /*1d20*/  IMAD.IADD R5, R5, 0x1, R13 ;  /* 0x0000000105057824 */ /* 0x000fe400078e020d */
[----:B------:R-:W-:Y:S02]  /*1d30*/  IMAD.IADD R0, R12, 0x1, -R23 ;  /* 0x000000010c007824 */ /* 0x000fe400078e0a17 */
[----:B------:R-:W-:Y:S01]  /*1d40*/  IMAD.MOV.U32 R152, RZ, RZ, -0x1 ;  /* 0xffffffffff987424 */ /* 0x000fe200078e00ff */
[----:B------:R-:W-:Y:S06]  /*1d50*/  @P0 BRA `(.L_x_28) ;  /* 0x0000006000a00947 */ /* 0x000fec0003800000 */
[----:B------:R-:W0:Y:S01]  /*1d60*/  LDC.64 R12, c[0x0][0x5c8] ;  /* 0x00017200ff0c7b82 */ /* 0x000e220000000a00 */
[----:B------:R-:W-:Y:S01]  /*1d70*/  ULDC.64 UR4, c[0x0][0x5c0] ;  /* 0x0001700000047ab9 */ /* 0x000fe20000000a00 */
[----:B------:R-:W-:Y:S01]  /*1d80*/  BSSY B0, `(.L_x_28) ;  /* 0x0000625000007945 */ /* 0x000fe20003800000 */
[-C--:B0-----:R-:W-:Y:S02]  /*1d90*/  IMAD R6, R11, R12.reuse, RZ ;  /* 0x0000000c0b067224 */ /* 0x081fe400078e02ff */
[----:B------:R-:W-:-:S04]  /*1da0*/  IMAD.WIDE.U32 R4, R161, R12, R4 ;  /* 0x0000000ca1047225 */ /* 0x000fc800078e0004 */
[----:B------:R-:W-:Y:S01]  /*1db0*/  IMAD R3, R161, R13, R6 ;  /* 0x0000000da1037224 */ /* 0x000fe200078e0206 */
[----:B------:R-:W-:-:S03]  /*1dc0*/  IADD3 R4, P0, R4, UR4, RZ ;  /* 0x0000000404047c10 */ /* 0x000fc6000ff1e0ff */
[----:B------:R-:W-:Y:S01]  /*1dd0*/  IMAD.IADD R3, R5, 0x1, R3 ;  /* 0x0000000105037824 */ /* 0x000fe200078e0203 */
[----:B------:R-:W-:-:S04]  /*1de0*/  LEA R6, P1, R12, R4, 0x3 ;  /* 0x000000040c067211 */ /* 0x000fc800078218ff */
[----:B------:R-:W-:Y:S02]  /*1df0*/  IADD3.X R5, R3, UR5, RZ, P0, !PT ;  /* 0x0000000503057c10 */ /* 0x000fe400087fe4ff */
[----:B-----5:R-:W-:Y:S02]  /*1e00*/  ISETP.NE.AND P0, PT, R154, RZ, PT ;  /* 0x000000ff9a00720c */ /* 0x020fe40003f05270 */
[----:B------:R-:W-:-:S11]  /*1e10*/  LEA.HI.X R7, R12, R5, R13, 0x3, P1 ;  /* 0x000000050c077211 */ /* 0x000fd600008f1c0d */
[----:B------:R-:W-:Y:S05]  /*1e20*/  @!P0 BRA `(.L_x_29) ;  /* 0x0000004800608947 */ /* 0x000fea0003800000 */
[----:B------:R-:W0:Y:S01]  /*1e30*/  LDC.64 R156, c[0x0][0x5b0] ;  /* 0x00016c00ff9c7b82 */ /* 0x000e220000000a00 */
[----:B------:R-:W-:Y:S01]  /*1e40*/  ULDC.64 UR4, c[0x0][0x5b8] ;  /* 0x00016e0000047ab9 */ /* 0x000fe20000000a00 */
[----:B------:R-:W-:Y:S01]  /*1e50*/  ISETP.GE.AND P1, PT, R160, 0x1, PT ;  /* 0x00000001a000780c */ /* 0x000fe20003f26270 */
[----:B------:R-:W-:Y:S01]  /*1e60*/  IMAD R3, R14, UR4, RZ ;  /* 0x000000040e037c24 */ /* 0x000fe2000f8e02ff */
[----:B------:R-:W-:Y:S01]  /*1e70*/  BSSY B1, `(.L_x_30) ;  /* 0x000000e000017945 */ /* 0x000fe20003800000 */
[----:B------:R-:W-:Y:S01]  /*1e80*/  IMAD.WIDE.U32 R20, R22, UR4, R8 ;  /* 0x0000000416147c25 */ /* 0x000fe2000f8e0008 */
[----:B------:R-:W-:Y:S02]  /*1e90*/  ISETP.LT.OR P5, PT, R0, 0x1, !P1 ;  /* 0x000000010000780c */ /* 0x000fe40004fa1670 */
[----:B------:R-:W1:Y:S01]  /*1ea0*/  LDC.64 R158, c[0x0][0x5a8] ;  /* 0x00016a00ff9e7b82 */ /* 0x000e620000000a00 */
[----:B------:R-:W-:Y:S02]  /*1eb0*/  IMAD R3, R22, UR5, R3 ;  /* 0x0000000516037c24 */ /* 0x000fe4000f8e0203 */
[----:B------:R-:W-:-:S02]  /*1ec0*/  IMAD.MOV.U32 R14, RZ, RZ, R20 ;  /* 0x000000ffff0e7224 */ /* 0x000fc400078e0014 */
[----:B------:R-:W-:Y:S02]  /*1ed0*/  IMAD.IADD R15, R21, 0x1, R3 ;  /* 0x00000001150f7824 */ /* 0x000fe400078e0203 */
[-C--:B0-----:R-:W-:Y:S02]  /*1ee0*/  IMAD R10, R11, R156.reuse, RZ ;  /* 0x0000009c0b0a7224 */ /* 0x081fe400078e02ff */
[----:B------:R-:W-:-:S04]  /*1ef0*/  IMAD.WIDE.U32 R8, R161, R156, R14 ;  /* 0x0000009ca1087225 */ /* 0x000fc800078e000e */
[----:B------:R-:W-:Y:S01]  /*1f00*/  IMAD R13, R161, R157, R10 ;  /* 0x0000009da10d7224 */ /* 0x000fe200078e020a */
[----:B-1----:R-:W-:-:S04]  /*1f10*/  IADD3 R8, P0, R8, R158, RZ ;  /* 0x0000009e08087210 */ /* 0x002fc80007f1e0ff */
[----:B------:R-:W-:Y:S01]  /*1f20*/  IADD3.X R9, R159, R9, R13, P0, !PT ;  /* 0x000000099f097210 */ /* 0x000fe200007fe40d */
[----:B------:R-:W-:Y:S08]  /*1f30*/  @P5 BRA `(.L_x_31) ;  /* 0x0000000000045947 */ /* 0x000ff00003800000 */
[----:B--2---:R0:W5:Y:S02]  /*1f40*/  LDG.E.U8 R155, desc[UR36][R8.64] ;  /* 0x00000024089b7981 */ /* 0x004164000c1e1100 */
.L_x_31:
[----:B------:R-:W-:Y:S05]  /*1f50*/  BSYNC B1 ;  /* 0x0000000000017941 */ /* 0x000fea0003800000 */
.L_x_30:
[----:B-----5:R-:W-:Y:S01]  /*1f60*/  LOP3.LUT R3, R155, 0xffff, RZ, 0xc0, !PT ;  /* 0x0000ffff9b037812 */ /* 0x020fe200078ec0ff */
[----:B------:R-:W-:Y:S01]  /*1f70*/  IMAD.SHL.U32 R10, R156, 0x8, RZ ;  /* 0x000000089c0a7824 */ /* 0x000fe200078e00ff */
[----:B------:R-:W-:Y:S01]  /*1f80*/  ISETP.LT.OR P2, PT, R0, 0x2, !P1 ;  /* 0x000000020000780c */ /* 0x000fe20004f41670 */
[----:B------:R-:W-:Y:S01]  /*1f90*/  BSSY B1, `(.L_x_32) ;  /* 0x000000e000017945 */ /* 0x000fe20003800000 */
[----:B------:R-:W-:Y:S02]  /*1fa0*/  PRMT R3, R3, 0x8880, RZ ;  /* 0x0000888003037816 */ /* 0x000fe400000000ff */
[----:B------:R-:W-:Y:S02]  /*1fb0*/  SHF.L.U64.HI R11, R156, 0x3, R157 ;  /* 0x000000039c0b7819 */ /* 0x000fe4000001029d */
[----:B------:R-:W-:Y:S01]  /*1fc0*/  ISETP.GE.AND P0, PT, R160, 0x9, PT ;  /* 0x00000009a000780c */ /* 0x000fe20003f06270 */
[----:B------:R-:W-:Y:S02]  /*1fd0*/  IMAD R12, R3, R154, RZ ;  /* 0x0000009a030c7224 */ /* 0x000fe400078e02ff */
[----:B------:R-:W-:-:S04]  /*1fe0*/  IMAD.WIDE.U32 R10, R161, R156, R10 ;  /* 0x0000009ca10a7225 */ /* 0x000fc800078e000a */
[----:B------:R-:W-:Y:S01]  /*1ff0*/  @!P5 IMAD R3, R24, R153, R12 ;  /* 0x000000991803d224 */ /* 0x000fe200078e020c */
[----:B------:R-:W-:Y:S01]  /*2000*/  IADD3 R10, P3, P4, R20, R158, R10 ;  /* 0x0000009e140a7210 */ /* 0x000fe20007c7e00a */
[----:B------:R-:W-:-:S03]  /*2010*/  IMAD.IADD R13, R13, 0x1, R11 ;  /* 0x000000010d0d7824 */ /* 0x000fc600078e020b */
[----:B------:R1:W-:Y:S01]  /*2020*/  @!P5 STG.E.U8 desc[UR36][R4.64], R3 ;  /* 0x000000030400d986 */ /* 0x0003e2000c101124 */
[----:B------:R-:W-:Y:S08]  /*2030*/  @P2 BRA `(.L_x_33) ;  /* 0x00000000000c2947 */ /* 0x000ff00003800000 */
[----:B--2---:R-:W1:Y:S02]  /*2040*/  LDG.E.U8 R155, desc[UR36][R8.64+0x1] ;  /* 0x00000124089b7981 */ /* 0x004e64000c1e1100 */
[----:B-1----:R-:W-:-:S05]  /*2050*/  PRMT R3, R155, 0x8880, RZ ;  /* 0x000088809b037816 */ /* 0x002fca00000000ff */
[----:B------:R-:W-:-:S07]  /*2060*/  IMAD R12, R3, R154, RZ ;  /* 0x0000009a030c7224 */ /* 0x000fce00078e02ff */
.L_x_33:
[----:B------:R-:W-:Y:S05]  /*2070*/  BSYNC B1 ;  /* 0x0000000000017941 */ /* 0x000fea0003800000 */
.L_x_32:
[C---:B------:R-:W-:Y:S01]  /*2080*/  ISETP.LT.OR P5, PT, R0.reuse, 0x1, !P0 ;  /* 0x000000010000780c */ /* 0x040fe200047a1670 */
[----:B------:R-:W-:Y:S01]  /*2090*/  @!P2 IMAD R25, R25, R153, R12 ;  /* 0x000000991919a224 */ /* 0x000fe200078e020c */
[----:B------:R-:W-:Y:S01]  /*20a0*/  BSSY B1, `(.L_x_34) ;  /* 0x000000a000017945 */ /* 0x000fe20003800000 */
[----:B------:R-:W-:Y:S02]  /*20b0*/  IADD3.X R11, R15, R159, R13, P3, P4 ;  /* 0x0000009f0f0b7210 */ /* 0x000fe40001fe840d */
[C---:B------:R-:W-:Y:S01]  /*20c0*/  ISETP.LT.OR P3, PT, R0.reuse, 0x2, !P0 ;  /* 0x000000020000780c */ /* 0x040fe20004761670 */
[----:B------:R3:W-:Y:S01]  /*20d0*/  @!P2 STG.E.U8 desc[UR36][R4.64+0x1], R25 ;  /* 0x000001190400a986 */ /* 0x0007e2000c101124 */
[C---:B------:R-:W-:Y:S02]  /*20e0*/  ISETP.LT.OR P4, PT, R0.reuse, 0x9, !P1 ;  /* 0x000000090000780c */ /* 0x040fe40004f81670 */
[----:B------:R-:W-:-:S04]  /*20f0*/  ISETP.LT.OR P2, PT, R0, 0xa, !P1 ;  /* 0x0000000a0000780c */ /* 0x000fc80004f41670 */
[----:B------:R-:W-:Y:S09]  /*2100*/  @P5 BRA `(.L_x_35) ;  /* 0x00000000000c5947 */ /* 0x000ff20003800000 */
[----:B--2---:R-:W1:Y:S02]  /*2110*/  LDG.E.U8 R155, desc[UR36][R10.64] ;  /* 0x000000240a9b7981 */ /* 0x004e64000c1e1100 */
[----:B-1----:R-:W-:-:S05]  /*2120*/  PRMT R3, R155, 0x8880, RZ ;  /* 0x000088809b037816 */ /* 0x002fca00000000ff */
[----:B------:R-:W-:-:S07]  /*2130*/  IMAD R12, R3, R154, RZ ;  /* 0x0000009a030c7224 */ /* 0x000fce00078e02ff */
.L_x_35:
[----:B------:R-:W-:Y:S05]  /*2140*/  BSYNC B1 ;  /* 0x0000000000017941 */ /* 0x000fea0003800000 */
.L_x_34:
[----:B-1----:R-:W-:Y:S01]  /*2150*/  @!P5 IMAD R3, R26, R153, R12 ;  /* 0x000000991a03d224 */ /* 0x002fe200078e020c */
[----:B------:R-:W-:Y:S04]  /*2160*/  BSSY B1, `(.L_x_36) ;  /* 0x0000006000017945 */ /* 0x000fe80003800000 */
[----:B------:R1:W-:Y:S01]  /*2170*/  @!P5 STG.E.U8 desc[UR36][R6.64], R3 ;  /* 0x000000030600d986 */ /* 0x0003e2000c101124 */
[----:B------:R-:W-:Y:S05]  /*2180*/  @P3 BRA `(.L_x_37) ;  /* 0x00000000000c3947 */ /* 0x000fea0003800000 */
[----:B--2---:R-:W1:Y:S02]  /*2190*/  LDG.E.U8 R155, desc[UR36][R10.64+0x1] ;  /* 0x000001240a9b7981 */ /* 0x004e64000c1e1100 */
[----:B-1----:R-:W-:-:S05]  /*21a0*/  PRMT R3, R155, 0x8880, RZ ;  /* 0x000088809b037816 */ /* 0x002fca00000000ff */
[----:B------:R-:W-:-:S07]  /*21b0*/  IMAD R12, R3, R154, RZ ;  /* 0x0000009a030c7224 */ /* 0x000fce00078e02ff */
.L_x_37:
[----:B------:R-:W-:Y:S05]  /*21c0*/  BSYNC B1 ;  /* 0x0000000000017941 */ /* 0x000fea0003800000 */
.L_x_36:
[----:B------:R-:W-:Y:S01]  /*21d0*/  @!P3 IMAD R27, R27, R153, R12 ;  /* 0x000000991b1bb224 */ /* 0x000fe200078e020c */
[----:B------:R-:W-:Y:S04]  /*21e0*/  BSSY B1, `(.L_x_38) ;  /* 0x0000006000017945 */ /* 0x000fe80003800000 */
[----:B------:R4:W-:Y:S01]  /*21f0*/  @!P3 STG.E.U8 desc[UR36][R6.64+0x1], R27 ;  /* 0x0000011b0600b986 */ /* 0x0009e2000c101124 */
[----:B------:R-:W-:Y:S05]  /*2200*/  @P4 BRA `(.L_x_39) ;  /* 0x00000000000c4947 */ /* 0x000fea0003800000 */
[----:B--2---:R-:W1:Y:S02]  /*2210*/  LDG.E.U8 R155, desc[UR36][R8.64+0x8] ;  /* 0x00000824089b7981 */ /* 0x004e64000c1e1100 */
[----:B-1----:R-:W-:-:S05]  /*2220*/  PRMT R3, R155, 0x8880, RZ ;  /* 0x000088809b037816 */ /* 0x002fca00000000ff */
[----:B------:R-:W-:-:S07]  /*2230*/  IMAD R12, R3, R154, RZ ;  /* 0x0000009a030c7224 */ /* 0x000fce00078e02ff */
.L_x_39:
[----:B------:R-:W-:Y:S05]  /*2240*/  BSYNC B1 ;  /* 0x0000000000017941 */ /* 0x000fea0003800000 */
.L_x_38:
[----:B-1----:R-:W-:Y:S01]  /*2250*/  @!P4 IMAD R3, R28, R153, R12 ;  /* 0x000000991c03c224 */ /* 0x002fe200078e020c */
[----:B------:R-:W-:Y:S04]  /*2260*/  BSSY B1, `(.L_x_40) ;  /* 0x0000006000017945 */ /* 0x000fe80003800000 */
[----:B------:R1:W-:Y:S01]  /*2270*/  @!P4 STG.E.U8 desc[UR36][R4.64+0x8], R3 ;  /* 0x000008030400c986 */ /* 0x0003e2000c101124 */
[----:B------:R-:W-:Y:S05]  /*2280*/  @P2 BRA `(.L_x_41) ;  /* 0x00000000000c2947 */ /* 0x000fea0003800000 */
[----:B--2---:R-:W1:Y:S02]  /*2290*/  LDG.E.U8 R155, desc[UR36][R8.64+0x9] ;  /* 0x00000924089b7981 */ /* 0x004e64000c1e1100 */
[----:B-1----:R-:W-:-:S05]  /*22a0*/  PRMT R3, R155, 0x8880, RZ ;  /* 0x000088809b037816 */ /* 0x002fca00000000ff */
[----:B------:R-:W-:-:S07]  /*22b0*/  IMAD R12, R3, R154, RZ ;  /* 0x0000009a030c7224 */ /* 0x000fce00078e02ff */
.L_x_41:
[----:B------:R-:W-:Y:S05]  /*22c0*/  BSYNC B1 ;  /* 0x0000000000017941 */ /* 0x000fea0003800000 */
.L_x_40:
[C---:B------:R-:W-:Y:S01]  /*22d0*/  ISETP.LT.OR P4, PT, R0.reuse, 0x9, !P0 ;  /* 0x000000090000780c */ /* 0x040fe20004781670 */
[----:B------:R-:W-:Y:S01]  /*22e0*/  @!P2 IMAD R29, R29, R153, R12 ;  /* 0x000000991d1da224 */ /* 0x000fe200078e020c */
[----:B------:R-:W-:Y:S01]  /*22f0*/  BSSY B1, `(.L_x_42) ;  /* 0x0000009000017945 */ /* 0x000fe20003800000 */
[C---:B------:R-:W-:Y:S02]  /*2300*/  ISETP.LT.OR P3, PT, R0.reuse, 0xa, !P0 ;  /* 0x0000000a0000780c */ /* 0x040fe40004761670 */
[C---:B------:R-:W-:Y:S01]  /*2310*/  ISETP.LT.OR P5, PT, R0.reuse, 0x11, !P1 ;  /* 0x000000110000780c */ /* 0x040fe20004fa1670 */
[----:B------:R0:W-:Y:S01]  /*2320*/  @!P2 STG.E.U8 desc[UR36][R4.64+0x9], R29 ;  /* 0x0000091d0400a986 */ /* 0x0001e2000c101124 */
[----:B------:R-:W-:-:S06]  /*2330*/  ISETP.LT.OR P2, PT, R0, 0x12, !P1 ;  /* 0x000000120000780c */ /* 0x000fcc0004f41670 */
[----:B------:R-:W-:Y:S07]  /*2340*/  @P4 BRA `(.L_x_43) ;  /* 0x00000000000c4947 */ /* 0x000fee0003800000 */
[----:B--2---:R-:W1:Y:S02]  /*2350*/  LDG.E.U8 R155, desc[UR36][R10.64+0x8] ;  /* 0x000008240a9b7981 */ /* 0x004e64000c1e1100 */
[----:B-1----:R-:W-:-:S05]  /*2360*/  PRMT R3, R155, 0x8880, RZ ;  /* 0x000088809b037816 */ /* 0x002fca00000000ff */
[----:B------:R-:W-:-:S07]  /*2370*/  IMAD R12, R3, R154, RZ ;  /* 0x0000009a030c7224 */ /* 0x000fce00078e02ff */
.L_x_43:
[----:B------:R-:W-:Y:S05]  /*2380*/  BSYNC B1 ;  /* 0x0000000000017941 */ /* 0x000fea0003800000 */
.L_x_42:
[----:B-1----:R-:W-:Y:S01]  /*2390*/  @!P4 IMAD R3, R30, R153, R12 ;  /* 0x000000991e03c224 */ /* 0x002fe200078e020c */
[----:B------:R-:W-:Y:S04]  /*23a0*/  BSSY B1, `(.L_x_44) ;  /* 0x0000006000017945 */ /* 0x000fe80003800000 */
[----:B------:R1:W-:Y:S01]  /*23b0*/  @!P4 STG.E.U8 desc[UR36][R6.64+0x8], R3 ;  /* 0x000008030600c986 */ /* 0x0003e2000c101124 */
[----:B------:R-:W-:Y:S05]  /*23c0*/  @P3 BRA `(.L_x_45) ;  /* 0x00000000000c3947 */ /* 0x000fea0003800000 */
[----:B--2---:R-:W1:Y:S02]  /*23d0*/  LDG.E.U8 R155, desc[UR36][R10.64+0x9] ;  /* 0x000009240a9b7981 */ /* 0x004e64000c1e1100 */
[----:B-1----:R-:W-:-:S05]  /*23e0*/  PRMT R3, R155, 0x8880, RZ ;  /* 0x000088809b037816 */ /* 0x002fca00000000ff */
[----:B------:R-:W-:-:S07]  /*23f0*/  IMAD R12, R3, R154, RZ ;  /* 0x0000009a030c7224 */ /* 0x000fce00078e02ff */
.L_x_45:
[----:B------:R-:W-:Y:S05]  /*2400*/  BSYNC B1 ;  /* 0x0000000000017941 */ /* 0x000fea0003800000 */
.L_x_44:
[----:B------:R-:W-:Y:S01]  /*2410*/  @!P3 IMAD R31, R31, R153, R12 ;  /* 0x000000991f1fb224 */ /* 0x000fe200078e020c */
[----:B------:R-:W-:Y:S04]  /*2420*/  BSSY B1, `(.L_x_46) ;  /* 0x0000006000017945 */ /* 0x000fe80003800000 */
[----:B------:R0:W-:Y:S01]  /*2430*/  @!P3 STG.E.U8 desc[UR36][R6.64+0x9], R31 ;  /* 0x0000091f0600b986 */ /* 0x0001e2000c101124 */
[----:B------:R-:W-:Y:S05]  /*2440*/  @P5 BRA `(.L_x_47) ;  /* 0x00000000000c5947 */ /* 0x000fea0003800000 */
[----:B--2---:R-:W1:Y:S02]  /*2450*/  LDG.E.U8 R155, desc[UR36][R8.64+0x10] ;  /* 0x00001024089b7981 */ /* 0x004e64000c1e1100 */
[----:B-1----:R-:W-:-:S05]  /*2460*/  PRMT R3, R155, 0x8880, RZ ;  /* 0x000088809b037816 */ /* 0x002fca00000000ff */
[----:B------:R-:W-:-:S07]  /*2470*/  IMAD R12, R3, R154, RZ ;  /* 0x0000009a030c7224 */ /* 0x000fce00078e02ff */
.L_x_47:
[----:B------:R-:W-:Y:S05]  /*2480*/  BSYNC B1 ;  /* 0x0000000000017941 */ /* 0x000fea0003800000 */
.L_x_46:
[----:B-1----:R-:W-:Y:S01]  /*2490*/  @!P5 IMAD R3, R32, R153, R12 ;  /* 0x000000992003d224 */ /* 0x002fe200078e020c */
[----:B------:R-:W-:Y:S04]  /*24a0*/  BSSY B1, `(.L_x_48) ;  /* 0x0000006000017945 */ /* 0x000fe80003800000 */
[----:B------:R1:W-:Y:S01]  /*24b0*/  @!P5 STG.E.U8 desc[UR36][R4.64+0x10], R3 ;  /* 0x000010030400d986 */ /* 0x0003e2000c101124 */
[----:B------:R-:W-:Y:S05]  /*24c0*/  @P2 BRA `(.L_x_49) ;  /* 0x00000000000c2947 */ /* 0x000fea0003800000 */
[----:B--2---:R-:W1:Y:S02]  /*24d0*/  LDG.E.U8 R155, desc[UR36][R8.64+0x11] ;  /* 0x00001124089b7981 */ /* 0x004e64000c1e1100 */
[----:B-1----:R-:W-:-:S05]  /*24e0*/  PRMT R3, R155, 0x8880, RZ ;  /* 0x000088809b037816 */ /* 0x002fca00000000ff */
[----:B------:R-:W-:-:S07]  /*24f0*/  IMAD R12, R3, R154, RZ ;  /* 0x0000009a030c7224 */ /* 0x000fce00078e02ff */
.L_x_49:
[----:B------:R-:W-:Y:S05]  /*2500*/  BSYNC B1 ;  /* 0x0000000000017941 */ /* 0x000fea0003800000 */
.L_x_48:
        /* <DEDUP_REMOVED lines=11> */
.L_x_51:
[----:B------:R-:W-:Y:S05]  /*25c0*/  BSYNC B1 ;  /* 0x0000000000017941 */ /* 0x000fea0003800000 */
.L_x_50:
[----:B-1----:R-:W-:Y:S01]  /*25d0*/  @!P4 IMAD R3, R34, R153, R12 ;  /* 0x000000992203c224 */ /* 0x002fe200078e020c */
[----:B------:R-:W-:Y:S04]  /*25e0*/  BSSY B1, `(.L_x_52) ;  /* 0x0000006000017945 */ /* 0x000fe80003800000 */
[----:B------:R1:W-:Y:S01]  /*25f0*/  @!P4 STG.E.U8 desc[UR36][R6.64+0x10], R3 ;  /* 0x000010030600c986 */ /* 0x0003e2000c101124 */
[----:B------:R-:W-:Y:S05]  /*2600*/  @P3 BRA `(.L_x_53) ;  /* 0x00000000000c3947 */ /* 0x000fea0003800000 */
[----:B--2---:R-:W1:Y:S02]  /*2610*/  LDG.E.U8 R155, desc[UR36][R10.64+0x11] ;  /* 0x000011240a9b7981 */ /* 0x004e64000c1e1100 */
[----:B-1----:R-:W-:-:S05]  /*2620*/  PRMT R3, R155, 0x8880, RZ ;  /* 0x000088809b037816 */ /* 0x002fca00000000ff */
[----:B------:R-:W-:-:S07]  /*2630*/  IMAD R12, R3, R154, RZ ;  /* 0x0000009a030c7224 */ /* 0x000fce00078e02ff */
.L_x_53:
[----:B------:R-:W-:Y:S05]  /*2640*/  BSYNC B1 ;  /* 0x0000000000017941 */ /* 0x000fea0003800000 */
.L_x_52:
[----:B------:R-:W-:Y:S01]  /*2650*/  @!P3 IMAD R35, R35, R153, R12 ;  /* 0x000000992323b224 */ /* 0x000fe200078e020c */
[----:B------:R-:W-:Y:S04]  /*2660*/  BSSY B1, `(.L_x_54) ;  /* 0x0000006000017945 */ /* 0x000fe80003800000 */
[----:B------:R0:W-:Y:S01]  /*2670*/  @!P3 STG.E.U8 desc[UR36][R6.64+0x11], R35 ;  /* 0x000011230600b986 */ /* 0x0001e2000c101124 */
[----:B------:R-:W-:Y:S05]  /*2680*/  @P5 BRA `(.L_x_55) ;  /* 0x00000000000c5947 */ /* 0x000fea0003800000 */
[----:B--2---:R-:W1:Y:S02]  /*2690*/  LDG.E.U8 R155, desc[UR36][R8.64+0x18] ;  /* 0x00001824089b7981 */ /* 0x004e64000c1e1100 */
[----:B-1----:R-:W-:-:S05]  /*26a0*/  PRMT R3, R155, 0x8880, RZ ;  /* 0x000088809b037816 */ /* 0x002fca00000000ff */
[----:B------:R-:W-:-:S07]  /*26b0*/  IMAD R12, R3, R154, RZ ;  /* 0x0000009a030c7224 */ /* 0x000fce00078e02ff */
.L_x_55:
[----:B------:R-:W-:Y:S05]  /*26c0*/  BSYNC B1 ;  /* 0x0000000000017941 */ /* 0x000fea0003800000 */
.L_x_54:
[----:B-1----:R-:W-:Y:S01]  /*26d0*/  @!P5 IMAD R3, R36, R153, R12 ;  /* 0x000000992403d224 */ /* 0x002fe200078e020c */
[----:B------:R-:W-:Y:S04]  /*26e0*/  BSSY B1, `(.L_x_56) ;  /* 0x0000006000017945 */ /* 0x000fe80003800000 */
[----:B------:R1:W-:Y:S01]  /*26f0*/  @!P5 STG.E.U8 desc[UR36][R4.64+0x18], R3 ;  /* 0x000018030400d986 */ /* 0x0003e2000c101124 */
[----:B------:R-:W-:Y:S05]  /*2700*/  @P2 BRA `(.L_x_57) ;  /* 0x00000000000c2947 */ /* 0x000fea0003800000 */
[----:B--2---:R-:W1:Y:S02]  /*2710*/  LDG.E.U8 R155, desc[UR36][R8.64+0x19] ;  /* 0x00001924089b7981 */ /* 0x004e64000c1e1100 */
[----:B-1----:R-:W-:-:S05]  /*2720*/  PRMT R3, R155, 0x8880, RZ ;  /* 0x000088809b037816 */ /* 0x002fca00000000ff */
[----:B------:R-:W-:-:S07]  /*2730*/  IMAD R12, R3, R154, RZ ;  /* 0x0000009a030c7224 */ /* 0x000fce00078e02ff */
.L_x_57:
[----:B------:R-:W-:Y:S05]  /*2740*/  BSYNC B1 ;  /* 0x0000000000017941 */ /* 0x000fea0003800000 */
.L_x_56:
        /* <DEDUP_REMOVED lines=11> */
.L_x_59:
[----:B------:R-:W-:Y:S05]  /*2800*/  BSYNC B1 ;  /* 0x0000000000017941 */ /* 0x000fea0003800000 */
.L_x_58:
[----:B-1----:R-:W-:Y:S01]  /*2810*/  @!P4 IMAD R3, R38, R153, R12 ;  /* 0x000000992603c224 */ /* 0x002fe200078e020c */
[----:B------:R-:W-:Y:S04]  /*2820*/  BSSY B1, `(.L_x_60) ;  /* 0x0000006000017945 */ /* 0x000fe80003800000 */
[----:B------:R1:W-:Y:S01]  /*2830*/  @!P4 STG.E.U8 desc[UR36][R6.64+0x18], R3 ;  /* 0x000018030600c986 */ /* 0x0003e2000c101124 */
[----:B------:R-:W-:Y:S05]  /*2840*/  @P3 BRA `(.L_x_61) ;  /* 0x00000000000c3947 */ /* 0x000fea0003800000 */
[----:B--2---:R-:W1:Y:S02]  /*2850*/  LDG.E.U8 R155, desc[UR36][R10.64+0x19] ;  /* 0x000019240a9b7981 */ /* 0x004e64000c1e1100 */
[----:B-1----:R-:W-:-:S05]  /*2860*/  PRMT R3, R155, 0x8880, RZ ;  /* 0x000088809b037816 */ /* 0x002fca00000000ff */
[----:B------:R-:W-:-:S07]  /*2870*/  IMAD R12, R3, R154, RZ ;  /* 0x0000009a030c7224 */ /* 0x000fce00078e02ff */
.L_x_61:
[----:B------:R-:W-:Y:S05]  /*2880*/  BSYNC B1 ;  /* 0x0000000000017941 */ /* 0x000fea0003800000 */
.L_x_60:
[----:B------:R-:W-:Y:S01]  /*2890*/  @!P3 IMAD R39, R39, R153, R12 ;  /* 0x000000992727b224 */ /* 0x000fe200078e020c */
[----:B------:R-:W-:Y:S04]  /*28a0*/  BSSY B1, `(.L_x_62) ;  /* 0x0000006000017945 */ /* 0x000fe80003800000 */
[----:B------:R0:W-:Y:S01]  /*28b0*/  @!P3 STG.E.U8 desc[UR36][R6.64+0x19], R39 ;  /* 0x000019270600b986 */ /* 0x0001e2000c101124 */
[----:B------:R-:W-:Y:S05]  /*28c0*/  @P5 BRA `(.L_x_63) ;  /* 0x00000000000c5947 */ /* 0x000fea0003800000 */
[----:B--2---:R-:W1:Y:S02]  /*28d0*/  LDG.E.U8 R155, desc[UR36][R8.64+0x20] ;  /* 0x00002024089b7981 */ /* 0x004e64000c1e1100 */
[----:B-1----:R-:W-:-:S05]  /*28e0*/  PRMT R3, R155, 0x8880, RZ ;  /* 0x000088809b037816 */ /* 0x002fca00000000ff */
[----:B------:R-:W-:-:S07]  /*28f0*/  IMAD R12, R3, R154, RZ ;  /* 0x0000009a030c7224 */ /* 0x000fce00078e02ff */
.L_x_63:
[----:B------:R-:W-:Y:S05]  /*2900*/  BSYNC B1 ;  /* 0x0000000000017941 */ /* 0x000fea0003800000 */
.L_x_62:
[----:B-1----:R-:W-:Y:S01]  /*2910*/  @!P5 IMAD R3, R40, R153, R12 ;  /* 0x000000992803d224 */ /* 0x002fe200078e020c */
[----:B------:R-:W-:Y:S04]  /*2920*/  BSSY B1, `(.L_x_64) ;  /* 0x0000006000017945 */ /* 0x000fe80003800000 */
[----:B------:R1:W-:Y:S01]  /*2930*/  @!P5 STG.E.U8 desc[UR36][R4.64+0x20], R3 ;  /* 0x000020030400d986 */ /* 0x0003e2000c101124 */
[----:B------:R-:W-:Y:S05]  /*2940*/  @P2 BRA `(.L_x_65) ;  /* 0x00000000000c2947 */ /* 0x000fea0003800000 */
[----:B--2---:R-:W1:Y:S02]  /*2950*/  LDG.E.U8 R155, desc[UR36][R8.64+0x21] ;  /* 0x00002124089b7981 */ /* 0x004e64000c1e1100 */
[----:B-1----:R-:W-:-:S05]  /*2960*/  PRMT R3, R155, 0x8880, RZ ;  /* 0x000088809b037816 */ /* 0x002fca00000000ff */
[----:B------:R-:W-:-:S07]  /*2970*/  IMAD R12, R3, R154, RZ ;  /* 0x0000009a030c7224 */ /* 0x000fce00078e02ff */
.L_x_65:
[----:B------:R-:W-:Y:S05]  /*2980*/  BSYNC B1 ;  /* 0x0000000000017941 */ /* 0x000fea0003800000 */
.L_x_64:
        /* <DEDUP_REMOVED lines=11> */
.L_x_67:
[----:B------:R-:W-:Y:S05]  /*2a40*/  BSYNC B1 ;  /* 0x0000000000017941 */ /* 0x000fea0003800000 */
.L_x_66:
[----:B-1----:R-:W-:Y:S01]  /*2a50*/  @!P4 IMAD R3, R42, R153, R12 ;  /* 0x000000992a03c224 */ /* 0x002fe200078e020c */
[----:B------:R-:W-:Y:S04]  /*2a60*/  BSSY B1, `(.L_x_68) ;  /* 0x0000006000017945 */ /* 0x000fe80003800000 */
[----:B------:R1:W-:Y:S01]  /*2a70*/  @!P4 STG.E.U8 desc[UR36][R6.64+0x20], R3 ;  /* 0x000020030600c986 */ /* 0x0003e2000c101124 */
[----:B------:R-:W-:Y:S05]  /*2a80*/  @P3 BRA `(.L_x_69) ;  /* 0x00000000000c3947 */ /* 0x000fea0003800000 */
[----:B--2---:R-:W1:Y:S02]  /*2a90*/  LDG.E.U8 R155, desc[UR36][R10.64+0x21] ;  /* 0x000021240a9b7981 */ /* 0x004e64000c1e1100 */
[----:B-1----:R-:W-:-:S05]  /*2aa0*/  PRMT R3, R155, 0x8880, RZ ;  /* 0x000088809b037816 */ /* 0x002fca00000000ff */
[----:B------:R-:W-:-:S07]  /*2ab0*/  IMAD R12, R3, R154, RZ ;  /* 0x0000009a030c7224 */ /* 0x000fce00078e02ff */
.L_x_69:
[----:B------:R-:W-:Y:S05]  /*2ac0*/  BSYNC B1 ;  /* 0x0000000000017941 */ /* 0x000fea0003800000 */
.L_x_68:
[----:B------:R-:W-:Y:S01]  /*2ad0*/  @!P3 IMAD R43, R43, R153, R12 ;  /* 0x000000992b2bb224 */ /* 0x000fe200078e020c */
[----:B------:R-:W-:Y:S04]  /*2ae0*/  BSSY B1, `(.L_x_70) ;  /* 0x0000006000017945 */ /* 0x000fe80003800000 */
[----:B------:R0:W-:Y:S01]  /*2af0*/  @!P3 STG.E.U8 desc[UR36][R6.64+0x21], R43 ;  /* 0x0000212b0600b986 */ /* 0x0001e2000c101124 */
[----:B------:R-:W-:Y:S05]  /*2b00*/  @P5 BRA `(.L_x_71) ;  /* 0x00000000000c5947 */ /* 0x000fea0003800000 */
[----:B--2---:R-:W1:Y:S02]  /*2b10*/  LDG.E.U8 R155, desc[UR36][R8.64+0x28] ;  /* 0x00002824089b7981 */ /* 0x004e64000c1e1100 */
[----:B-1----:R-:W-:-:S05]  /*2b20*/  PRMT R3, R155, 0x8880, RZ ;  /* 0x000088809b037816 */ /* 0x002fca00000000ff */
[----:B------:R-:W-:-:S07]  /*2b30*/  IMAD R12, R3, R154, RZ ;  /* 0x0000009a030c7224 */ /* 0x000fce00078e02ff */
.L_x_71:
[----:B------:R-:W-:Y:S05]  /*2b40*/  BSYNC B1 ;  /* 0x0000000000017941 */ /* 0x000fea0003800000 */
.L_x_70:
[----:B-1----:R-:W-:Y:S01]  /*2b50*/  @!P5 IMAD R3, R44, R153, R12 ;  /* 0x000000992c03d224 */ /* 0x002fe200078e020c */
[----:B------:R-:W-:Y:S04]  /*2b60*/  BSSY B1, `(.L_x_72) ;  /* 0x0000006000017945 */ /* 0x000fe80003800000 */
[----:B------:R1:W-:Y:S01]  /*2b70*/  @!P5 STG.E.U8 desc[UR36][R4.64+0x28], R3 ;  /* 0x000028030400d986 */ /* 0x0003e2000c101124 */
[----:B------:R-:W-:Y:S05]  /*2b80*/  @P2 BRA `(.L_x_73) ;  /* 0x00000000000c2947 */ /* 0x000fea0003800000 */
[----:B--2---:R-:W1:Y:S02]  /*2b90*/  LDG.E.U8 R155, desc[UR36][R8.64+0x29] ;  /* 0x00002924089b7981 */ /* 0x004e64000c1e1100 */
[----:B-1----:R-:W-:-:S05]  /*2ba0*/  PRMT R3, R155, 0x8880, RZ ;  /* 0x000088809b037816 */ /* 0x002fca00000000ff */
[----:B------:R-:W-:-:S07]  /*2bb0*/  IMAD R12, R3, R154, RZ ;  /* 0x0000009a030c7224 */ /* 0x000fce00078e02ff */
.L_x_73:
[----:B------:R-:W-:Y:S05]  /*2bc0*/  BSYNC B1 ;  /* 0x0000000000017941 */ /* 0x000fea0003800000 */
.L_x_72:
        /* <DEDUP_REMOVED lines=11> */
.L_x_75:
[----:B------:R-:W-:Y:S05]  /*2c80*/  BSYNC B1 ;  /* 0x0000000000017941 */ /* 0x000fea0003800000 */
.L_x_74:
[----:B-1----:R-:W-:Y:S01]  /*2c90*/  @!P4 IMAD R3, R46, R153, R12 ;  /* 0x000000992e03c224 */ /* 0x002fe200078e020c */
[----:B------:R-:W-:Y:S04]  /*2ca0*/  BSSY B1, `(.L_x_76) ;  /* 0x0000006000017945 */ /* 0x000fe80003800000 */
[----:B------:R1:W-:Y:S01]  /*2cb0*/  @!P4 STG.E.U8 desc[UR36][R6.64+0x28], R3 ;  /* 0x000028030600c986 */ /* 0x0003e2000c101124 */
[----:B------:R-:W-:Y:S05]  /*2cc0*/  @P3 BRA `(.L_x_77) ;  /* 0x00000000000c3947 */ /* 0x000fea0003800000 */
[----:B--2---:R-:W1:Y:S02]  /*2cd0*/  LDG.E.U8 R155, desc[UR36][R10.64+0x29] ;  /* 0x000029240a9b7981 */ /* 0x004e64000c1e1100 */
[----:B-1----:R-:W-:-:S05]  /*2ce0*/  PRMT R3, R155, 0x8880, RZ ;  /* 0x000088809b037816 */ /* 0x002fca00000000ff */
[----:B------:R-:W-:-:S07]  /*2cf0*/  IMAD R12, R3, R154, RZ ;  /* 0x0000009a030c7224 */ /* 0x000fce00078e02ff */
.L_x_77:
[----:B------:R-:W-:Y:S05]  /*2d00*/  BSYNC B1 ;  /* 0x0000000000017941 */ /* 0x000fea0003800000 */
.L_x_76:
[----:B------:R-:W-:Y:S01]  /*2d10*/  @!P3 IMAD R47, R47, R153, R12 ;  /* 0x000000992f2fb224 */ /* 0x000fe200078e020c */
[----:B------:R-:W-:Y:S04]  /*2d20*/  BSSY B1, `(.L_x_78) ;  /* 0x0000006000017945 */ /* 0x000fe80003800000 */
[----:B------:R0:W-:Y:S01]  /*2d30*/  @!P3 STG.E.U8 desc[UR36][R6.64+0x29], R47 ;  /* 0x0000292f0600b986 */ /* 0x0001e2000c101124 */
[----:B------:R-:W-:Y:S05]  /*2d40*/  @P5 BRA `(.L_x_79) ;  /* 0x00000000000c5947 */ /* 0x000fea0003800000 */
[----:B--2---:R-:W1:Y:S02]  /*2d50*/  LDG.E.U8 R155, desc[UR36][R8.64+0x30] ;  /* 0x00003024089b7981 */ /* 0x004e64000c1e1100 */
[----:B-1----:R-:W-:-:S05]  /*2d60*/  PRMT R3, R155, 0x8880, RZ ;  /* 0x000088809b037816 */ /* 0x002fca00000000ff */
[----:B------:R-:W-:-:S07]  /*2d70*/  IMAD R12, R3, R154, RZ ;  /* 0x0000009a030c7224 */ /* 0x000fce00078e02ff */
.L_x_79:
[----:B------:R-:W-:Y:S05]  /*2d80*/  BSYNC B1 ;  /* 0x0000000000017941 */ /* 0x000fea0003800000 */
.L_x_78:
[----:B-1----:R-:W-:Y:S01]  /*2d90*/  @!P5 IMAD R3, R48, R153, R12 ;  /* 0x000000993003d224 */ /* 0x002fe200078e020c */
[----:B------:R-:W-:Y:S04]  /*2da0*/  BSSY B1, `(.L_x_80) ;  /* 0x0000006000017945 */ /* 0x000fe80003800000 */
[----:B------:R1:W-:Y:S01]  /*2db0*/  @!P5 STG.E.U8 desc[UR36][R4.64+0x30], R3 ;  /* 0x000030030400d986 */ /* 0x0003e2000c101124 */
[----:B------:R-:W-:Y:S05]  /*2dc0*/  @P2 BRA `(.L_x_81) ;  /* 0x00000000000c2947 */ /* 0x000fea0003800000 */
[----:B--2---:R-:W1:Y:S02]  /*2dd0*/  LDG.E.U8 R155, desc[UR36][R8.64+0x31] ;  /* 0x00003124089b7981 */ /* 0x004e64000c1e1100 */
[----:B-1----:R-:W-:-:S05]  /*2de0*/  PRMT R3, R155, 0x8880, RZ ;  /* 0x000088809b037816 */ /* 0x002fca00000000ff */
[----:B------:R-:W-:-:S07]  /*2df0*/  IMAD R12, R3, R154, RZ ;  /* 0x0000009a030c7224 */ /* 0x000fce00078e02ff */
.L_x_81:
[----:B------:R-:W-:Y:S05]  /*2e00*/  BSYNC B1 ;  /* 0x0000000000017941 */ /* 0x000fea0003800000 */
.L_x_80:
        /* <DEDUP_REMOVED lines=11> */
.L_x_83:
[----:B------:R-:W-:Y:S05]  /*2ec0*/  BSYNC B1 ;  /* 0x0000000000017941 */ /* 0x000fea0003800000 */
.L_x_82:
[----:B-1----:R-:W-:Y:S01]  /*2ed0*/  @!P4 IMAD R3, R50, R153, R12 ;  /* 0x000000993203c224 */ /* 0x002fe200078e020c */
[----:B------:R-:W-:Y:S04]  /*2ee0*/  BSSY B1, `(.L_x_84) ;  /* 0x0000006000017945 */ /* 0x000fe80003800000 */
[----:B------:R1:W-:Y:S01]  /*2ef0*/  @!P4 STG.E.U8 desc[UR36][R6.64+0x30], R3 ;  /* 0x000030030600c986 */ /* 0x0003e2000c101124 */
[----:B------:R-:W-:Y:S05]  /*2f00*/  @P3 BRA `(.L_x_85) ;  /* 0x00000000000c3947 */ /* 0x000fea0003800000 */
[----:B--2---:R-:W1:Y:S02]  /*2f10*/  LDG.E.U8 R155, desc[UR36][R10.64+0x31] ;  /* 0x000031240a9b7981 */ /* 0x004e64000c1e1100 */
[----:B-1----:R-:W-:-:S05]  /*2f20*/  PRMT R3, R155, 0x8880, RZ ;  /* 0x000088809b037816 */ /* 0x002fca00000000ff */
[----:B------:R-:W-:-:S07]  /*2f30*/  IMAD R12, R3, R154, RZ ;  /* 0x0000009a030c7224 */ /* 0x000fce00078e02ff */
.L_x_85:
[----:B------:R-:W-:Y:S05]  /*2f40*/  BSYNC B1 ;  /* 0x0000000000017941 */ /* 0x000fea0003800000 */
.L_x_84:
[----:B------:R-:W-:Y:S01]  /*2f50*/  @!P3 IMAD R51, R51, R153, R12 ;  /* 0x000000993333b224 */ /* 0x000fe200078e020c */
[----:B------:R-:W-:Y:S04]  /*2f60*/  BSSY B1, `(.L_x_86) ;  /* 0x0000006000017945 */ /* 0x000fe80003800000 */
[----:B------:R0:W-:Y:S01]  /*2f70*/  @!P3 STG.E.U8 desc[UR36][R6.64+0x31], R51 ;  /* 0x000031330600b986 */ /* 0x0001e2000c101124 */
[----:B------:R-:W-:Y:S05]  /*2f80*/  @P5 BRA `(.L_x_87) ;  /* 0x00000000000c5947 */ /* 0x000fea0003800000 */
[----:B--2---:R-:W1:Y:S02]  /*2f90*/  LDG.E.U8 R155, desc[UR36][R8.64+0x38] ;  /* 0x00003824089b7981 */ /* 0x004e64000c1e1100 */
[----:B-1----:R-:W-:-:S05]  /*2fa0*/  PRMT R3, R155, 0x8880, RZ ;  /* 0x000088809b037816 */ /* 0x002fca00000000ff */
[----:B------:R-:W-:-:S07]  /*2fb0*/  IMAD R12, R3, R154, RZ ;  /* 0x0000009a030c7224 */ /* 0x000fce00078e02ff */
.L_x_87:
[----:B------:R-:W-:Y:S05]  /*2fc0*/  BSYNC B1 ;  /* 0x0000000000017941 */ /* 0x000fea0003800000 */
.L_x_86:
[----:B-1----:R-:W-:Y:S01]  /*2fd0*/  @!P5 IMAD R3, R52, R153, R12 ;  /* 0x000000993403d224 */ /* 0x002fe200078e020c */
[----:B------:R-:W-:Y:S04]  /*2fe0*/  BSSY B1, `(.L_x_88) ;  /* 0x0000006000017945 */ /* 0x000fe80003800000 */
[----:B------:R1:W-:Y:S01]  /*2ff0*/  @!P5 STG.E.U8 desc[UR36][R4.64+0x38], R3 ;  /* 0x000038030400d986 */ /* 0x0003e2000c101124 */
[----:B------:R-:W-:Y:S05]  /*3000*/  @P2 BRA `(.L_x_89) ;  /* 0x00000000000c2947 */ /* 0x000fea0003800000 */
[----:B--2---:R-:W1:Y:S02]  /*3010*/  LDG.E.U8 R155, desc[UR36][R8.64+0x39] ;  /* 0x00003924089b7981 */ /* 0x004e64000c1e1100 */
[----:B-1----:R-:W-:-:S05]  /*3020*/  PRMT R3, R155, 0x8880, RZ ;  /* 0x000088809b037816 */ /* 0x002fca00000000ff */
[----:B------:R-:W-:-:S07]  /*3030*/  IMAD R12, R3, R154, RZ ;  /* 0x0000009a030c7224 */ /* 0x000fce00078e02ff */
.L_x_89:
[----:B------:R-:W-:Y:S05]  /*3040*/  BSYNC B1 ;  /* 0x0000000000017941 */ /* 0x000fea0003800000 */
.L_x_88:
        /* <DEDUP_REMOVED lines=11> */
.L_x_91:
[----:B------:R-:W-:Y:S05]  /*3100*/  BSYNC B1 ;  /* 0x0000000000017941 */ /* 0x000fea0003800000 */
.L_x_90:
[----:B-1----:R-:W-:Y:S01]  /*3110*/  @!P4 IMAD R3, R54, R153, R12 ;  /* 0x000000993603c224 */ /* 0x002fe200078e020c */
[----:B------:R-:W-:Y:S04]  /*3120*/  BSSY B1, `(.L_x_92) ;  /* 0x0000006000017945 */ /* 0x000fe80003800000 */
[----:B------:R1:W-:Y:S01]  /*3130*/  @!P4 STG.E.U8 desc[UR36][R6.64+0x38], R3 ;  /* 0x000038030600c986 */ /* 0x0003e2000c101124 */
[----:B------:R-:W-:Y:S05]  /*3140*/  @P3 BRA `(.L_x_93) ;  /* 0x00000000000c3947 */ /* 0x000fea0003800000 */
[----:B--2---:R-:W1:Y:S02]  /*3150*/  LDG.E.U8 R155, desc[UR36][R10.64+0x39] ;  /* 0x000039240a9b7981 */ /* 0x004e64000c1e1100 */
[----:B-1----:R-:W-:-:S05]  /*3160*/  PRMT R3, R155, 0x8880, RZ ;  /* 0x000088809b037816 */ /* 0x002fca00000000ff */
[----:B------:R-:W-:-:S07]  /*3170*/  IMAD R12, R3, R154, RZ ;  /* 0x0000009a030c7224 */ /* 0x000fce00078e02ff */
.L_x_93:
[----:B------:R-:W-:Y:S05]  /*3180*/  BSYNC B1 ;  /* 0x0000000000017941 */ /* 0x000fea0003800000 */
.L_x_92:
[----:B------:R-:W-:Y:S01]  /*3190*/  @!P3 IMAD R55, R55, R153, R12 ;  /* 0x000000993737b224 */ /* 0x000fe200078e020c */
[----:B------:R-:W-:Y:S04]  /*31a0*/  BSSY B1, `(.L_x_94) ;  /* 0x0000006000017945 */ /* 0x000fe80003800000 */
[----:B------:R0:W-:Y:S01]  /*31b0*/  @!P3 STG.E.U8 desc[UR36][R6.64+0x39], R55 ;  /* 0x000039370600b986 */ /* 0x0001e2000c101124 */
[----:B------:R-:W-:Y:S05]  /*31c0*/  @P5 BRA `(.L_x_95) ;  /* 0x00000000000c5947 */ /* 0x000fea0003800000 */
[----:B--2---:R-:W1:Y:S02]  /*31d0*/  LDG.E.U8 R155, desc[UR36][R8.64+0x40] ;  /* 0x00004024089b7981 */ /* 0x004e64000c1e1100 */
[----:B-1----:R-:W-:-:S05]  /*31e0*/  PRMT R3, R155, 0x8880, RZ ;  /* 0x000088809b037816 */ /* 0x002fca00000000ff */
[----:B------:R-:W-:-:S07]  /*31f0*/  IMAD R12, R3, R154, RZ ;  /* 0x0000009a030c7224 */ /* 0x000fce00078e02ff */
.L_x_95:
[----:B------:R-:W-:Y:S05]  /*3200*/  BSYNC B1 ;  /* 0x0000000000017941 */ /* 0x000fea0003800000 */
.L_x_94:
[----:B-1----:R-:W-:Y:S01]  /*3210*/  @!P5 IMAD R3, R56, R153, R12 ;  /* 0x000000993803d224 */ /* 0x002fe200078e020c */
[----:B------:R-:W-:Y:S04]  /*3220*/  BSSY B1, `(.L_x_96) ;  /* 0x0000006000017945 */ /* 0x000fe80003800000 */
[----:B------:R1:W-:Y:S01]  /*3230*/  @!P5 STG.E.U8 desc[UR36][R4.64+0x40], R3 ;  /* 0x000040030400d986 */ /* 0x0003e2000c101124 */
[----:B------:R-:W-:Y:S05]  /*3240*/  @P2 BRA `(.L_x_97) ;  /* 0x00000000000c2947 */ /* 0x000fea0003800000 */
[----:B--2---:R-:W1:Y:S02]  /*3250*/  LDG.E.U8 R155, desc[UR36][R8.64+0x41] ;  /* 0x00004124089b7981 */ /* 0x004e64000c1e1100 */
[----:B-1----:R-:W-:-:S05]  /*3260*/  PRMT R3, R155, 0x8880, RZ ;  /* 0x000088809b037816 */ /* 0x002fca00000000ff */
[----:B------:R-:W-:-:S07]  /*3270*/  IMAD R12, R3, R154, RZ ;  /* 0x0000009a030c7224 */ /* 0x000fce00078e02ff */
.L_x_97:
[----:B------:R-:W-:Y:S05]  /*3280*/  BSYNC B1 ;  /* 0x0000000000017941 */ /* 0x000fea0003800000 */
.L_x_96:
        /* <DEDUP_REMOVED lines=11> */
.L_x_99:
[----:B------:R-:W-:Y:S05]  /*3340*/  BSYNC B1 ;  /* 0x0000000000017941 */ /* 0x000fea0003800000 */
.L_x_98:
[----:B-1----:R-:W-:Y:S01]  /*3350*/  @!P4 IMAD R3, R58, R153, R12 ;  /* 0x000000993a03c224 */ /* 0x002fe200078e020c */
[----:B------:R-:W-:Y:S04]  /*3360*/  BSSY B1, `(.L_x_100) ;  /* 0x0000006000017945 */ /* 0x000fe80003800000 */
[----:B------:R1:W-:Y:S01]  /*3370*/  @!P4 STG.E.U8 desc[UR36][R6.64+0x40], R3 ;  /* 0x000040030600c986 */ /* 0x0003e2000c101124 */
[----:B------:R-:W-:Y:S05]  /*3380*/  @P3 BRA `(.L_x_101) ;  /* 0x00000000000c3947 */ /* 0x000fea0003800000 */
[----:B--2---:R-:W1:Y:S02]  /*3390*/  LDG.E.U8 R155, desc[UR36][R10.64+0x41] ;  /* 0x000041240a9b7981 */ /* 0x004e64000c1e1100 */
[----:B-1----:R-:W-:-:S05]  /*33a0*/  PRMT R3, R155, 0x8880, RZ ;  /* 0x000088809b037816 */ /* 0x002fca00000000ff */
[----:B------:R-:W-:-:S07]  /*33b0*/  IMAD R12, R3, R154, RZ ;  /* 0x0000009a030c7224 */ /* 0x000fce00078e02ff */
.L_x_101:
[----:B------:R-:W-:Y:S05]  /*33c0*/  BSYNC B1 ;  /* 0x0000000000017941 */ /* 0x000fea0003800000 */
.L_x_100:
[----:B------:R-:W-:Y:S01]  /*33d0*/  @!P3 IMAD R59, R59, R153, R12 ;  /* 0x000000993b3bb224 */ /* 0x000fe200078e020c */
[----:B------:R-:W-:Y:S04]  /*33e0*/  BSSY B1, `(.L_x_102) ;  /* 0x0000006000017945 */ /* 0x000fe80003800000 */
[----:B------:R0:W-:Y:S01]  /*33f0*/  @!P3 STG.E.U8 desc[UR36][R6.64+0x41], R59 ;  /* 0x0000413b0600b986 */ /* 0x0001e2000c101124 */
[----:B------:R-:W-:Y:S05]  /*3400*/  @P5 BRA `(.L_x_103) ;  /* 0x00000000000c5947 */ /* 0x000fea0003800000 */
[----:B--2---:R-:W1:Y:S02]  /*3410*/  LDG.E.U8 R155, desc[UR36][R8.64+0x48] ;  /* 0x00004824089b7981 */ /* 0x004e64000c1e1100 */
[----:B-1----:R-:W-:-:S05]  /*3420*/  PRMT R3, R155, 0x8880, RZ ;  /* 0x000088809b037816 */ /* 0x002fca00000000ff */
[----:B------:R-:W-:-:S07]  /*3430*/  IMAD R12, R3, R154, RZ ;  /* 0x0000009a030c7224 */ /* 0x000fce00078e02ff */
.L_x_103:
[----:B------:R-:W-:Y:S05]  /*3440*/  BSYNC B1 ;  /* 0x0000000000017941 */ /* 0x000fea0003800000 */
.L_x_102:
[----:B-1----:R-:W-:Y:S01]  /*3450*/  @!P5 IMAD R3, R60, R153, R12 ;  /* 0x000000993c03d224 */ /* 0x002fe200078e020c */
[----:B------:R-:W-:Y:S04]  /*3460*/  BSSY B1, `(.L_x_104) ;  /* 0x0000006000017945 */ /* 0x000fe80003800000 */
[----:B------:R1:W-:Y:S01]  /*3470*/  @!P5 STG.E.U8 desc[UR36][R4.64+0x48], R3 ;  /* 0x000048030400d986 */ /* 0x0003e2000c101124 */
[----:B------:R-:W-:Y:S05]  /*3480*/  @P2 BRA `(.L_x_105) ;  /* 0x00000000000c2947 */ /* 0x000fea0003800000 */
[----:B--2---:R-:W1:Y:S02]  /*3490*/  LDG.E.U8 R155, desc[UR36][R8.64+0x49] ;  /* 0x00004924089b7981 */ /* 0x004e64000c1e1100 */
[----:B-1----:R-:W-:-:S05]  /*34a0*/  PRMT R3, R155, 0x8880, RZ ;  /* 0x000088809b037816 */ /* 0x002fca00000000ff */
[----:B------:R-:W-:-:S07]  /*34b0*/  IMAD R12, R3, R154, RZ ;  /* 0x0000009a030c7224 */ /* 0x000fce00078e02ff */
.L_x_105:
[----:B------:R-:W-:Y:S05]  /*34c0*/  BSYNC B1 ;  /* 0x0000000000017941 */ /* 0x000fea0003800000 */
.L_x_104:
        /* <DEDUP_REMOVED lines=11> */
.L_x_107:
[----:B------:R-:W-:Y:S05]  /*3580*/  BSYNC B1 ;  /* 0x0000000000017941 */ /* 0x000fea0003800000 */
.L_x_106:
[----:B-1----:R-:W-:Y:S01]  /*3590*/  @!P4 IMAD R3, R62, R153, R12 ;  /* 0x000000993e03c224 */ /* 0x002fe200078e020c */
[----:B------:R-:W-:Y:S04]  /*35a0*/  BSSY B1, `(.L_x_108) ;  /* 0x0000006000017945 */ /* 0x000fe80003800000 */
[----:B------:R1:W-:Y:S01]  /*35b0*/  @!P4 STG.E.U8 desc[UR36][R6.64+0x48], R3 ;  /* 0x000048030600c986 */ /* 0x0003e2000c101124 */
[----:B------:R-:W-:Y:S05]  /*35c0*/  @P3 BRA `(.L_x_109) ;  /* 0x00000000000c3947 */ /* 0x000fea0003800000 */
[----:B--2---:R-:W1:Y:S02]  /*35d0*/  LDG.E.U8 R155, desc[UR36][R10.64+0x49] ;  /* 0x000049240a9b7981 */ /* 0x004e64000c1e1100 */
[----:B-1----:R-:W-:-:S05]  /*35e0*/  PRMT R3, R155, 0x8880, RZ ;  /* 0x000088809b037816 */ /* 0x002fca00000000ff */
[----:B------:R-:W-:-:S07]  /*35f0*/  IMAD R12, R3, R154, RZ ;  /* 0x0000009a030c7224 */ /* 0x000fce00078e02ff */
.L_x_109:
[----:B------:R-:W-:Y:S05]  /*3600*/  BSYNC B1 ;  /* 0x0000000000017941 */ /* 0x000fea0003800000 */
.L_x_108:
[----:B------:R-:W-:Y:S01]  /*3610*/  @!P3 IMAD R63, R63, R153, R12 ;  /* 0x000000993f3fb224 */ /* 0x000fe200078e020c */
[----:B------:R-:W-:Y:S04]  /*3620*/  BSSY B1, `(.L_x_110) ;  /* 0x0000006000017945 */ /* 0x000fe80003800000 */
[----:B------:R0:W-:Y:S01]  /*3630*/  @!P3 STG.E.U8 desc[UR36][R6.64+0x49], R63 ;  /* 0x0000493f0600b986 */ /* 0x0001e2000c101124 */
[----:B------:R-:W-:Y:S05]  /*3640*/  @P5 BRA `(.L_x_111) ;  /* 0x00000000000c5947 */ /* 0x000fea0003800000 */
[----:B--2---:R-:W1:Y:S02]  /*3650*/  LDG.E.U8 R155, desc[UR36][R8.64+0x50] ;  /* 0x00005024089b7981 */ /* 0x004e64000c1e1100 */
[----:B-1----:R-:W-:-:S05]  /*3660*/  PRMT R3, R155, 0x8880, RZ ;  /* 0x000088809b037816 */ /* 0x002fca00000000ff */
[----:B------:R-:W-:-:S07]  /*3670*/  IMAD R12, R3, R154, RZ ;  /* 0x0000009a030c7224 */ /* 0x000fce00078e02ff */
.L_x_111:
[----:B------:R-:W-:Y:S05]  /*3680*/  BSYNC B1 ;  /* 0x0000000000017941 */ /* 0x000fea0003800000 */
.L_x_110:
[----:B-1----:R-:W-:Y:S01]  /*3690*/  @!P5 IMAD R3, R64, R153, R12 ;  /* 0x000000994003d224 */ /* 0x002fe200078e020c */
[----:B------:R-:W-:Y:S04]  /*36a0*/  BSSY B1, `(.L_x_112) ;  /* 0x0000006000017945 */ /* 0x000fe80003800000 */
[----:B------:R1:W-:Y:S01]  /*36b0*/  @!P5 STG.E.U8 desc[UR36][R4.64+0x50], R3 ;  /* 0x000050030400d986 */ /* 0x0003e2000c101124 */
[----:B------:R-:W-:Y:S05]  /*36c0*/  @P2 BRA `(.L_x_113) ;  /* 0x00000000000c2947 */ /* 0x000fea0003800000 */
[----:B--2---:R-:W1:Y:S02]  /*36d0*/  LDG.E.U8 R155, desc[UR36][R8.64+0x51] ;  /* 0x00005124089b7981 */ /* 0x004e64000c1e1100 */
[----:B-1----:R-:W-:-:S05]  /*36e0*/  PRMT R3, R155, 0x8880, RZ ;  /* 0x000088809b037816 */ /* 0x002fca00000000ff */
[----:B------:R-:W-:-:S07]  /*36f0*/  IMAD R12, R3, R154, RZ ;  /* 0x0000009a030c7224 */ /* 0x000fce00078e02ff */
.L_x_113:
[----:B------:R-:W-:Y:S05]  /*3700*/  BSYNC B1 ;  /* 0x0000000000017941 */ /* 0x000fea0003800000 */
.L_x_112:
        /* <DEDUP_REMOVED lines=11> */
.L_x_115:
[----:B------:R-:W-:Y:S05]  /*37c0*/  BSYNC B1 ;  /* 0x0000000000017941 */ /* 0x000fea0003800000 */
.L_x_114:
[----:B-1----:R-:W-:Y:S01]  /*37d0*/  @!P4 IMAD R3, R66, R153, R12 ;  /* 0x000000994203c224 */ /* 0x002fe200078e020c */
[----:B------:R-:W-:Y:S04]  /*37e0*/  BSSY B1, `(.L_x_116) ;  /* 0x0000006000017945 */ /* 0x000fe80003800000 */
[----:B------:R1:W-:Y:S01]  /*37f0*/  @!P4 STG.E.U8 desc[UR36][R6.64+0x50], R3 ;  /* 0x000050030600c986 */ /* 0x0003e2000c101124 */
[----:B------:R-:W-:Y:S05]  /*3800*/  @P3 BRA `(.L_x_117) ;  /* 0x00000000000c3947 */ /* 0x000fea0003800000 */
[----:B--2---:R-:W1:Y:S02]  /*3810*/  LDG.E.U8 R155, desc[UR36][R10.64+0x51] ;  /* 0x000051240a9b7981 */ /* 0x004e64000c1e1100 */
[----:B-1----:R-:W-:-:S05]  /*3820*/  PRMT R3, R155, 0x8880, RZ ;  /* 0x000088809b037816 */ /* 0x002fca00000000ff */
[----:B------:R-:W-:-:S07]  /*3830*/  IMAD R12, R3, R154, RZ ;  /* 0x0000009a030c7224 */ /* 0x000fce00078e02ff */
.L_x_117:
[----:B------:R-:W-:Y:S05]  /*3840*/  BSYNC B1 ;  /* 0x0000000000017941 */ /* 0x000fea0003800000 */
.L_x_116:
[----:B------:R-:W-:Y:S01]  /*3850*/  @!P3 IMAD R67, R67, R153, R12 ;  /* 0x000000994343b224 */ /* 0x000fe200078e020c */
[----:B------:R-:W-:Y:S04]  /*3860*/  BSSY B1, `(.L_x_118) ;  /* 0x0000006000017945 */ /* 0x000fe80003800000 */
[----:B------:R0:W-:Y:S01]  /*3870*/  @!P3 STG.E.U8 desc[UR36][R6.64+0x51], R67 ;  /* 0x000051430600b986 */ /* 0x0001e2000c101124 */
[----:B------:R-:W-:Y:S05]  /*3880*/  @P5 BRA `(.L_x_119) ;  /* 0x00000000000c5947 */ /* 0x000fea0003800000 */
[----:B--2---:R-:W1:Y:S02]  /*3890*/  LDG.E.U8 R155, desc[UR36][R8.64+0x58] ;  /* 0x00005824089b7981 */ /* 0x004e64000c1e1100 */
[----:B-1----:R-:W-:-:S05]  /*38a0*/  PRMT R3, R155, 0x8880, RZ ;  /* 0x000088809b037816 */ /* 0x002fca00000000ff */
[----:B------:R-:W-:-:S07]  /*38b0*/  IMAD R12, R3, R154, RZ ;  /* 0x0000009a030c7224 */ /* 0x000fce00078e02ff */
.L_x_119:
[----:B------:R-:W-:Y:S05]  /*38c0*/  BSYNC B1 ;  /* 0x0000000000017941 */ /* 0x000fea0003800000 */
.L_x_118:
[----:B-1----:R-:W-:Y:S01]  /*38d0*/  @!P5 IMAD R3, R68, R153, R12 ;  /* 0x000000994403d224 */ /* 0x002fe200078e020c */
[----:B------:R-:W-:Y:S04]  /*38e0*/  BSSY B1, `(.L_x_120) ;  /* 0x0000006000017945 */ /* 0x000fe80003800000 */
[----:B------:R1:W-:Y:S01]  /*38f0*/  @!P5 STG.E.U8 desc[UR36][R4.64+0x58], R3 ;  /* 0x000058030400d986 */ /* 0x0003e2000c101124 */
[----:B------:R-:W-:Y:S05]  /*3900*/  @P2 BRA `(.L_x_121) ;  /* 0x00000000000c2947 */ /* 0x000fea0003800000 */
[----:B--2---:R-:W1:Y:S02]  /*3910*/  LDG.E.U8 R155, desc[UR36][R8.64+0x59] ;  /* 0x00005924089b7981 */ /* 0x004e64000c1e1100 */
[----:B-1----:R-:W-:-:S05]  /*3920*/  PRMT R3, R155, 0x8880, RZ ;  /* 0x000088809b037816 */ /* 0x002fca00000000ff */
[----:B------:R-:W-:-:S07]  /*3930*/  IMAD R12, R3, R154, RZ ;  /* 0x0000009a030c7224 */ /* 0x000fce00078e02ff */
.L_x_121:
[----:B------:R-:W-:Y:S05]  /*3940*/  BSYNC B1 ;  /* 0x0000000000017941 */ /* 0x000fea0003800000 */
.L_x_120:
        /* <DEDUP_REMOVED lines=11> */
.L_x_123:
[----:B------:R-:W-:Y:S05]  /*3a00*/  BSYNC B1 ;  /* 0x0000000000017941 */ /* 0x000fea0003800000 */
.L_x_122:
[----:B-1----:R-:W-:Y:S01]  /*3a10*/  @!P4 IMAD R3, R70, R153, R12 ;  /* 0x000000994603c224 */ /* 0x002fe200078e020c */
[----:B------:R-:W-:Y:S04]  /*3a20*/  BSSY B1, `(.L_x_124) ;  /* 0x0000006000017945 */ /* 0x000fe80003800000 */
[----:B------:R1:W-:Y:S01]  /*3a30*/  @!P4 STG.E.U8 desc[UR36][R6.64+0x58], R3 ;  /* 0x000058030600c986 */ /* 0x0003e2000c101124 */
[----:B------:R-:W-:Y:S05]  /*3a40*/  @P3 BRA `(.L_x_125) ;  /* 0x00000000000c3947 */ /* 0x000fea0003800000 */
[----:B--2---:R-:W1:Y:S02]  /*3a50*/  LDG.E.U8 R155, desc[UR36][R10.64+0x59] ;  /* 0x000059240a9b7981 */ /* 0x004e64000c1e1100 */
[----:B-1----:R-:W-:-:S05]  /*3a60*/  PRMT R3, R155, 0x8880, RZ ;  /* 0x000088809b037816 */ /* 0x002fca00000000ff */
[----:B------:R-:W-:-:S07]  /*3a70*/  IMAD R12, R3, R154, RZ ;  /* 0x0000009a030c7224 */ /* 0x000fce00078e02ff */
.L_x_125:
[----:B------:R-:W-:Y:S05]  /*3a80*/  BSYNC B1 ;  /* 0x0000000000017941 */ /* 0x000fea0003800000 */
.L_x_124:
[----:B------:R-:W-:Y:S01]  /*3a90*/  @!P3 IMAD R71, R71, R153, R12 ;  /* 0x000000994747b224 */ /* 0x000fe200078e020c */
[----:B------:R-:W-:Y:S04]  /*3aa0*/  BSSY B1, `(.L_x_126) ;  /* 0x0000006000017945 */ /* 0x000fe80003800000 */
[----:B------:R0:W-:Y:S01]  /*3ab0*/  @!P3 STG.E.U8 desc[UR36][R6.64+0x59], R71 ;  /* 0x000059470600b986 */ /* 0x0001e2000c101124 */
[----:B------:R-:W-:Y:S05]  /*3ac0*/  @P5 BRA `(.L_x_127) ;  /* 0x00000000000c5947 */ /* 0x000fea0003800000 */
[----:B--2---:R-:W1:Y:S02]  /*3ad0*/  LDG.E.U8 R155, desc[UR36][R8.64+0x60] ;  /* 0x00006024089b7981 */ /* 0x004e64000c1e1100 */
[----:B-1----:R-:W-:-:S05]  /*3ae0*/  PRMT R3, R155, 0x8880, RZ ;  /* 0x000088809b037816 */ /* 0x002fca00000000ff */
[----:B------:R-:W-:-:S07]  /*3af0*/  IMAD R12, R3, R154, RZ ;  /* 0x0000009a030c7224 */ /* 0x000fce00078e02ff */
.L_x_127:
[----:B------:R-:W-:Y:S05]  /*3b00*/  BSYNC B1 ;  /* 0x0000000000017941 */ /* 0x000fea0003800000 */
.L_x_126:
[----:B-1----:R-:W-:Y:S01]  /*3b10*/  @!P5 IMAD R3, R72, R153, R12 ;  /* 0x000000994803d224 */ /* 0x002fe200078e020c */
[----:B------:R-:W-:Y:S04]  /*3b20*/  BSSY B1, `(.L_x_128) ;  /* 0x0000006000017945 */ /* 0x000fe80003800000 */
[----:B------:R1:W-:Y:S01]  /*3b30*/  @!P5 STG.E.U8 desc[UR36][R4.64+0x60], R3 ;  /* 0x000060030400d986 */ /* 0x0003e2000c101124 */
[----:B------:R-:W-:Y:S05]  /*3b40*/  @P2 BRA `(.L_x_129) ;  /* 0x00000000000c2947 */ /* 0x000fea0003800000 */
[----:B--2---:R-:W1:Y:S02]  /*3b50*/  LDG.E.U8 R155, desc[UR36][R8.64+0x61] ;  /* 0x00006124089b7981 */ /* 0x004e64000c1e1100 */
[----:B-1----:R-:W-:-:S05]  /*3b60*/  PRMT R3, R155, 0x8880, RZ ;  /* 0x000088809b037816 */ /* 0x002fca00000000ff */
[----:B------:R-:W-:-:S07]  /*3b70*/  IMAD R12, R3, R154, RZ ;  /* 0x0000009a030c7224 */ /* 0x000fce00078e02ff */
.L_x_129:
[----:B------:R-:W-:Y:S05]  /*3b80*/  BSYNC B1 ;  /* 0x0000000000017941 */ /* 0x000fea0003800000 */
.L_x_128:
        /* <DEDUP_REMOVED lines=11> */
.L_x_131:
[----:B------:R-:W-:Y:S05]  /*3c40*/  BSYNC B1 ;  /* 0x0000000000017941 */ /* 0x000fea0003800000 */
.L_x_130:
[----:B-1----:R-:W-:Y:S01]  /*3c50*/  @!P4 IMAD R3, R74, R153, R12 ;  /* 0x000000994a03c224 */ /* 0x002fe200078e020c */
[----:B------:R-:W-:Y:S04]  /*3c60*/  BSSY B1, `(.L_x_132) ;  /* 0x0000006000017945 */ /* 0x000fe80003800000 */
[----:B------:R1:W-:Y:S01]  /*3c70*/  @!P4 STG.E.U8 desc[UR36][R6.64+0x60], R3 ;  /* 0x000060030600c986 */ /* 0x0003e2000c101124 */
[----:B------:R-:W-:Y:S05]  /*3c80*/  @P3 BRA `(.L_x_133) ;  /* 0x00000000000c3947 */ /* 0x000fea0003800000 */
[----:B--2---:R-:W1:Y:S02]  /*3c90*/  LDG.E.U8 R155, desc[UR36][R10.64+0x61] ;  /* 0x000061240a9b7981 */ /* 0x004e64000c1e1100 */
[----:B-1----:R-:W-:-:S05]  /*3ca0*/  PRMT R3, R155, 0x8880, RZ ;  /* 0x000088809b037816 */ /* 0x002fca00000000ff */
[----:B------:R-:W-:-:S07]  /*3cb0*/  IMAD R12, R3, R154, RZ ;  /* 0x0000009a030c7224 */ /* 0x000fce00078e02ff */
.L_x_133:
[----:B------:R-:W-:Y:S05]  /*3cc0*/  BSYNC B1 ;  /* 0x0000000000017941 */ /* 0x000fea0003800000 */
.L_x_132:
[----:B------:R-:W-:Y:S01]  /*3cd0*/  @!P3 IMAD R75, R75, R153, R12 ;  /* 0x000000994b4bb224 */ /* 0x000fe200078e020c */
[----:B------:R-:W-:Y:S04]  /*3ce0*/  BSSY B1, `(.L_x_134) ;  /* 0x0000006000017945 */ /* 0x000fe80003800000 */
[----:B------:R0:W-:Y:S01]  /*3cf0*/  @!P3 STG.E.U8 desc[UR36][R6.64+0x61], R75 ;  /* 0x0000614b0600b986 */ /* 0x0001e2000c101124 */
[----:B------:R-:W-:Y:S05]  /*3d00*/  @P5 BRA `(.L_x_135) ;  /* 0x00000000000c5947 */ /* 0x000fea0003800000 */
[----:B--2---:R-:W1:Y:S02]  /*3d10*/  LDG.E.U8 R155, desc[UR36][R8.64+0x68] ;  /* 0x00006824089b7981 */ /* 0x004e64000c1e1100 */
[----:B-1----:R-:W-:-:S05]  /*3d20*/  PRMT R3, R155, 0x8880, RZ ;  /* 0x000088809b037816 */ /* 0x002fca00000000ff */
[----:B------:R-:W-:-:S07]  /*3d30*/  IMAD R12, R3, R154, RZ ;  /* 0x0000009a030c7224 */ /* 0x000fce00078e02ff */
.L_x_135:
[----:B------:R-:W-:Y:S05]  /*3d40*/  BSYNC B1 ;  /* 0x0000000000017941 */ /* 0x000fea0003800000 */
.L_x_134:
[----:B-1----:R-:W-:Y:S01]  /*3d50*/  @!P5 IMAD R3, R76, R153, R12 ;  /* 0x000000994c03d224 */ /* 0x002fe200078e020c */
[----:B------:R-:W-:Y:S04]  /*3d60*/  BSSY B1, `(.L_x_136) ;  /* 0x0000006000017945 */ /* 0x000fe80003800000 */
[----:B------:R1:W-:Y:S01]  /*3d70*/  @!P5 STG.E.U8 desc[UR36][R4.64+0x68], R3 ;  /* 0x000068030400d986 */ /* 0x0003e2000c101124 */
[----:B------:R-:W-:Y:S05]  /*3d80*/  @P2 BRA `(.L_x_137) ;  /* 0x00000000000c2947 */ /* 0x000fea0003800000 */
[----:B--2---:R-:W1:Y:S02]  /*3d90*/  LDG.E.U8 R155, desc[UR36][R8.64+0x69] ;  /* 0x00006924089b7981 */ /* 0x004e64000c1e1100 */
[----:B-1----:R-:W-:-:S05]  /*3da0*/  PRMT R3, R155, 0x8880, RZ ;  /* 0x000088809b037816 */ /* 0x002fca00000000ff */
[----:B------:R-:W-:-:S07]  /*3db0*/  IMAD R12, R3, R154, RZ ;  /* 0x0000009a030c7224 */ /* 0x000fce00078e02ff */
.L_x_137:
[----:B------:R-:W-:Y:S05]  /*3dc0*/  BSYNC B1 ;  /* 0x0000000000017941 */ /* 0x000fea0003800000 */
.L_x_136:
        /* <DEDUP_REMOVED lines=11> */
.L_x_139:
[----:B------:R-:W-:Y:S05]  /*3e80*/  BSYNC B1 ;  /* 0x0000000000017941 */ /* 0x000fea0003800000 */
.L_x_138:
[----:B-1----:R-:W-:Y:S01]  /*3e90*/  @!P4 IMAD R3, R78, R153, R12 ;  /* 0x000000994e03c224 */ /* 0x002fe200078e020c */
[----:B------:R-:W-:Y:S04]  /*3ea0*/  BSSY B1, `(.L_x_140) ;  /* 0x0000006000017945 */ /* 0x000fe80003800000 */
[----:B------:R1:W-:Y:S01]  /*3eb0*/  @!P4 STG.E.U8 desc[UR36][R6.64+0x68], R3 ;  /* 0x000068030600c986 */ /* 0x0003e2000c101124 */
[----:B------:R-:W-:Y:S05]  /*3ec0*/  @P3 BRA `(.L_x_141) ;  /* 0x00000000000c3947 */ /* 0x000fea0003800000 */
[----:B--2---:R-:W1:Y:S02]  /*3ed0*/  LDG.E.U8 R155, desc[UR36][R10.64+0x69] ;  /* 0x000069240a9b7981 */ /* 0x004e64000c1e1100 */
[----:B-1----:R-:W-:-:S05]  /*3ee0*/  PRMT R3, R155, 0x8880, RZ ;  /* 0x000088809b037816 */ /* 0x002fca00000000ff */
[----:B------:R-:W-:-:S07]  /*3ef0*/  IMAD R12, R3, R154, RZ ;  /* 0x0000009a030c7224 */ /* 0x000fce00078e02ff */
.L_x_141:
[----:B------:R-:W-:Y:S05]  /*3f00*/  BSYNC B1 ;  /* 0x0000000000017941 */ /* 0x000fea0003800000 */
.L_x_140:
[----:B------:R-:W-:Y:S01]  /*3f10*/  @!P3 IMAD R79, R79, R153, R12 ;  /* 0x000000994f4fb224 */ /* 0x000fe200078e020c */
[----:B------:R-:W-:Y:S04]  /*3f20*/  BSSY B1, `(.L_x_142) ;  /* 0x0000006000017945 */ /* 0x000fe80003800000 */
[----:B------:R0:W-:Y:S01]  /*3f30*/  @!P3 STG.E.U8 desc[UR36][R6.64+0x69], R79 ;  /* 0x0000694f0600b986 */ /* 0x0001e2000c101124 */
[----:B------:R-:W-:Y:S05]  /*3f40*/  @P5 BRA `(.L_x_143) ;  /* 0x00000000000c5947 */ /* 0x000fea0003800000 */
[----:B--2---:R-:W1:Y:S02]  /*3f50*/  LDG.E.U8 R155, desc[UR36][R8.64+0x70] ;  /* 0x00007024089b7981 */ /* 0x004e64000c1e1100 */
[----:B-1----:R-:W-:-:S05]  /*3f60*/  PRMT R3, R155, 0x8880, RZ ;  /* 0x000088809b037816 */ /* 0x002fca00000000ff */
[----:B------:R-:W-:-:S07]  /*3f70*/  IMAD R12, R3, R154, RZ ;  /* 0x0000009a030c7224 */ /* 0x000fce00078e02ff */
.L_x_143:
[----:B------:R-:W-:Y:S05]  /*3f80*/  BSYNC B1 ;  /* 0x0000000000017941 */ /* 0x000fea0003800000 */
.L_x_142:
[----:B-1----:R-:W-:Y:S01]  /*3f90*/  @!P5 IMAD R3, R80, R153, R12 ;  /* 0x000000995003d224 */ /* 0x002fe200078e020c */
[----:B------:R-:W-:Y:S04]  /*3fa0*/  BSSY B1, `(.L_x_144) ;  /* 0x0000006000017945 */ /* 0x000fe80003800000 */
[----:B------:R1:W-:Y:S01]  /*3fb0*/  @!P5 STG.E.U8 desc[UR36][R4.64+0x70], R3 ;  /* 0x000070030400d986 */ /* 0x0003e2000c101124 */
[----:B------:R-:W-:Y:S05]  /*3fc0*/  @P2 BRA `(.L_x_145) ;  /* 0x00000000000c2947 */ /* 0x000fea0003800000 */
[----:B--2---:R-:W1:Y:S02]  /*3fd0*/  LDG.E.U8 R155, desc[UR36][R8.64+0x71] ;  /* 0x00007124089b7981 */ /* 0x004e64000c1e1100 */
[----:B-1----:R-:W-:-:S05]  /*3fe0*/  PRMT R3, R155, 0x8880, RZ ;  /* 0x000088809b037816 */ /* 0x002fca00000000ff */
[----:B------:R-:W-:-:S07]  /*3ff0*/  IMAD R12, R3, R154, RZ ;  /* 0x0000009a030c7224 */ /* 0x000fce00078e02ff */
.L_x_145:
[----:B------:R-:W-:Y:S05]  /*4000*/  BSYNC B1 ;  /* 0x0000000000017941 */ /* 0x000fea0003800000 */
.L_x_144:
        /* <DEDUP_REMOVED lines=11> */
.L_x_147:
[----:B------:R-:W-:Y:S05]  /*40c0*/  BSYNC B1 ;  /* 0x0000000000017941 */ /* 0x000fea0003800000 */
.L_x_146:
[----:B-1----:R-:W-:Y:S01]  /*40d0*/  @!P4 IMAD R3, R82, R153, R12 ;  /* 0x000000995203c224 */ /* 0x002fe200078e020c */
[----:B------:R-:W-:Y:S04]  /*40e0*/  BSSY B1, `(.L_x_148) ;  /* 0x0000006000017945 */ /* 0x000fe80003800000 */
[----:B------:R1:W-:Y:S01]  /*40f0*/  @!P4 STG.E.U8 desc[UR36][R6.64+0x70], R3 ;  /* 0x000070030600c986 */ /* 0x0003e2000c101124 */
[----:B------:R-:W-:Y:S05]  /*4100*/  @P3 BRA `(.L_x_149) ;  /* 0x00000000000c3947 */ /* 0x000fea0003800000 */
[----:B--2---:R-:W1:Y:S02]  /*4110*/  LDG.E.U8 R155, desc[UR36][R10.64+0x71] ;  /* 0x000071240a9b7981 */ /* 0x004e64000c1e1100 */
[----:B-1----:R-:W-:-:S05]  /*4120*/  PRMT R3, R155, 0x8880, RZ ;  /* 0x000088809b037816 */ /* 0x002fca00000000ff */
[----:B------:R-:W-:-:S07]  /*4130*/  IMAD R12, R3, R154, RZ ;  /* 0x0000009a030c7224 */ /* 0x000fce00078e02ff */
.L_x_149:
[----:B------:R-:W-:Y:S05]  /*4140*/  BSYNC B1 ;  /* 0x0000000000017941 */ /* 0x000fea0003800000 */
.L_x_148:
[----:B------:R-:W-:Y:S01]  /*4150*/  @!P3 IMAD R83, R83, R153, R12 ;  /* 0x000000995353b224 */ /* 0x000fe200078e020c */
[----:B------:R-:W-:Y:S04]  /*4160*/  BSSY B1, `(.L_x_150) ;  /* 0x0000006000017945 */ /* 0x000fe80003800000 */
[----:B------:R0:W-:Y:S01]  /*4170*/  @!P3 STG.E.U8 desc[UR36][R6.64+0x71], R83 ;  /* 0x000071530600b986 */ /* 0x0001e2000c101124 */
[----:B------:R-:W-:Y:S05]  /*4180*/  @P5 BRA `(.L_x_151) ;  /* 0x00000000000c5947 */ /* 0x000fea0003800000 */
[----:B--2---:R-:W1:Y:S02]  /*4190*/  LDG.E.U8 R155, desc[UR36][R8.64+0x78] ;  /* 0x00007824089b7981 */ /* 0x004e64000c1e1100 */
[----:B-1----:R-:W-:-:S05]  /*41a0*/  PRMT R3, R155, 0x8880, RZ ;  /* 0x000088809b037816 */ /* 0x002fca00000000ff */
[----:B------:R-:W-:-:S07]  /*41b0*/  IMAD R12, R3, R154, RZ ;  /* 0x0000009a030c7224 */ /* 0x000fce00078e02ff */
.L_x_151:
[----:B------:R-:W-:Y:S05]  /*41c0*/  BSYNC B1 ;  /* 0x0000000000017941 */ /* 0x000fea0003800000 */
.L_x_150:
[----:B-1----:R-:W-:Y:S01]  /*41d0*/  @!P5 IMAD R3, R84, R153, R12 ;  /* 0x000000995403d224 */ /* 0x002fe200078e020c */
[----:B------:R-:W-:Y:S04]  /*41e0*/  BSSY B1, `(.L_x_152) ;  /* 0x0000006000017945 */ /* 0x000fe80003800000 */
[----:B------:R1:W-:Y:S01]  /*41f0*/  @!P5 STG.E.U8 desc[UR36][R4.64+0x78], R3 ;  /* 0x000078030400d986 */ /* 0x0003e2000c101124 */
[----:B------:R-:W-:Y:S05]  /*4200*/  @P2 BRA `(.L_x_153) ;  /* 0x00000000000c2947 */ /* 0x000fea0003800000 */
[----:B--2---:R-:W1:Y:S02]  /*4210*/  LDG.E.U8 R155, desc[UR36][R8.64+0x79] ;  /* 0x00007924089b7981 */ /* 0x004e64000c1e1100 */
[----:B-1----:R-:W-:-:S05]  /*4220*/  PRMT R3, R155, 0x8880, RZ ;  /* 0x000088809b037816 */ /* 0x002fca00000000ff */
[----:B------:R-:W-:-:S07]  /*4230*/  IMAD R12, R3, R154, RZ ;  /* 0x0000009a030c7224 */ /* 0x000fce00078e02ff */
.L_x_153:
[----:B------:R-:W-:Y:S05]  /*4240*/  BSYNC B1 ;  /* 0x0000000000017941 */ /* 0x000fea0003800000 */
.L_x_152:
        /* <DEDUP_REMOVED lines=11> */
.L_x_155:
[----:B------:R-:W-:Y:S05]  /*4300*/  BSYNC B1 ;  /* 0x0000000000017941 */ /* 0x000fea0003800000 */
.L_x_154:
[----:B-1----:R-:W-:Y:S01]  /*4310*/  @!P4 IMAD R3, R86, R153, R12 ;  /* 0x000000995603c224 */ /* 0x002fe200078e020c */
[----:B------:R-:W-:Y:S04]  /*4320*/  BSSY B1, `(.L_x_156) ;  /* 0x0000006000017945 */ /* 0x000fe80003800000 */
[----:B------:R1:W-:Y:S01]  /*4330*/  @!P4 STG.E.U8 desc[UR36][R6.64+0x78], R3 ;  /* 0x000078030600c986 */ /* 0x0003e2000c101124 */
[----:B------:R-:W-:Y:S05]  /*4340*/  @P3 BRA `(.L_x_157) ;  /* 0x00000000000c3947 */ /* 0x000fea0003800000 */
[----:B--2---:R-:W1:Y:S02]  /*4350*/  LDG.E.U8 R155, desc[UR36][R10.64+0x79] ;  /* 0x000079240a9b7981 */ /* 0x004e64000c1e1100 */
[----:B-1----:R-:W-:-:S05]  /*4360*/  PRMT R3, R155, 0x8880, RZ ;  /* 0x000088809b037816 */ /* 0x002fca00000000ff */
[----:B------:R-:W-:-:S07]  /*4370*/  IMAD R12, R3, R154, RZ ;  /* 0x0000009a030c7224 */ /* 0x000fce00078e02ff */
.L_x_157:
[----:B------:R-:W-:Y:S05]  /*4380*/  BSYNC B1 ;  /* 0x0000000000017941 */ /* 0x000fea0003800000 */
.L_x_156:
[----:B------:R-:W-:Y:S01]  /*4390*/  @!P3 IMAD R87, R87, R153, R12 ;  /* 0x000000995757b224 */ /* 0x000fe200078e020c */
[----:B------:R-:W-:Y:S04]  /*43a0*/  BSSY B1, `(.L_x_158) ;  /* 0x0000006000017945 */ /* 0x000fe80003800000 */
[----:B------:R0:W-:Y:S01]  /*43b0*/  @!P3 STG.E.U8 desc[UR36][R6.64+0x79], R87 ;  /* 0x000079570600b986 */ /* 0x0001e2000c101124 */
[----:B------:R-:W-:Y:S05]  /*43c0*/  @P5 BRA `(.L_x_159) ;  /* 0x00000000000c5947 */ /* 0x000fea0003800000 */
[----:B--2---:R-:W1:Y:S02]  /*43d0*/  LDG.E.U8 R155, desc[UR36][R8.64+0x80] ;  /* 0x00008024089b7981 */ /* 0x004e64000c1e1100 */
[----:B-1----:R-:W-:-:S05]  /*43e0*/  PRMT R3, R155, 0x8880, RZ ;  /* 0x000088809b037816 */ /* 0x002fca00000000ff */
[----:B------:R-:W-:-:S07]  /*43f0*/  IMAD R12, R3, R154, RZ ;  /* 0x0000009a030c7224 */ /* 0x000fce00078e02ff */
.L_x_159:
[----:B------:R-:W-:Y:S05]  /*4400*/  BSYNC B1 ;  /* 0x0000000000017941 */ /* 0x000fea0003800000 */
.L_x_158:
[----:B-1----:R-:W-:Y:S01]  /*4410*/  @!P5 IMAD R3, R88, R153, R12 ;  /* 0x000000995803d224 */ /* 0x002fe200078e020c */
[----:B------:R-:W-:Y:S04]  /*4420*/  BSSY B1, `(.L_x_160) ;  /* 0x0000006000017945 */ /* 0x000fe80003800000 */
[----:B------:R1:W-:Y:S01]  /*4430*/  @!P5 STG.E.U8 desc[UR36][R4.64+0x80], R3 ;  /* 0x000080030400d986 */ /* 0x0003e2000c101124 */
[----:B------:R-:W-:Y:S05]  /*4440*/  @P2 BRA `(.L_x_161) ;  /* 0x00000000000c2947 */ /* 0x000fea0003800000 */
[----:B--2---:R-:W1:Y:S02]  /*4450*/  LDG.E.U8 R155, desc[UR36][R8.64+0x81] ;  /* 0x00008124089b7981 */ /* 0x004e64000c1e1100 */
[----:B-1----:R-:W-:-:S05]  /*4460*/  PRMT R3, R155, 0x8880, RZ ;  /* 0x000088809b037816 */ /* 0x002fca00000000ff */
[----:B------:R-:W-:-:S07]  /*4470*/  IMAD R12, R3, R154, RZ ;  /* 0x0000009a030c7224 */ /* 0x000fce00078e02ff */
.L_x_161:
[----:B------:R-:W-:Y:S05]  /*4480*/  BSYNC B1 ;  /* 0x0000000000017941 */ /* 0x000fea0003800000 */
.L_x_160:
        /* <DEDUP_REMOVED lines=11> */
.L_x_163:
[----:B------:R-:W-:Y:S05]  /*4540*/  BSYNC B1 ;  /* 0x0000000000017941 */ /* 0x000fea0003800000 */
.L_x_162:
[----:B-1----:R-:W-:Y:S01]  /*4550*/  @!P4 IMAD R3, R90, R153, R12 ;  /* 0x000000995a03c224 */ /* 0x002fe200078e020c */
[----:B------:R-:W-:Y:S04]  /*4560*/  BSSY B1, `(.L_x_164) ;  /* 0x0000006000017945 */ /* 0x000fe80003800000 */
[----:B------:R1:W-:Y:S01]  /*4570*/  @!P4 STG.E.U8 desc[UR36][R6.64+0x80], R3 ;  /* 0x000080030600c986 */ /* 0x0003e2000c101124 */
[----:B------:R-:W-:Y:S05]  /*4580*/  @P3 BRA `(.L_x_165) ;  /* 0x00000000000c3947 */ /* 0x000fea0003800000 */
[----:B--2---:R-:W1:Y:S02]  /*4590*/  LDG.E.U8 R155, desc[UR36][R10.64+0x81] ;  /* 0x000081240a9b7981 */ /* 0x004e64000c1e1100 */
[----:B-1----:R-:W-:-:S05]  /*45a0*/  PRMT R3, R155, 0x8880, RZ ;  /* 0x000088809b037816 */ /* 0x002fca00000000ff */
[----:B------:R-:W-:-:S07]  /*45b0*/  IMAD R12, R3, R154, RZ ;  /* 0x0000009a030c7224 */ /* 0x000fce00078e02ff */
.L_x_165:
[----:B------:R-:W-:Y:S05]  /*45c0*/  BSYNC B1 ;  /* 0x0000000000017941 */ /* 0x000fea0003800000 */
.L_x_164:
[----:B------:R-:W-:Y:S01]  /*45d0*/  @!P3 IMAD R91, R91, R153, R12 ;  /* 0x000000995b5bb224 */ /* 0x000fe200078e020c */
[----:B------:R-:W-:Y:S04]  /*45e0*/  BSSY B1, `(.L_x_166) ;  /* 0x0000006000017945 */ /* 0x000fe80003800000 */
[----:B------:R0:W-:Y:S01]  /*45f0*/  @!P3 STG.E.U8 desc[UR36][R6.64+0x81], R91 ;  /* 0x0000815b0600b986 */ /* 0x0001e2000c101124 */
[----:B------:R-:W-:Y:S05]  /*4600*/  @P5 BRA `(.L_x_167) ;  /* 0x00000000000c5947 */ /* 0x000fea0003800000 */
[----:B--2---:R-:W1:Y:S02]  /*4610*/  LDG.E.U8 R155, desc[UR36][R8.64+0x88] ;  /* 0x00008824089b7981 */ /* 0x004e64000c1e1100 */
[----:B-1----:R-:W-:-:S05]  /*4620*/  PRMT R3, R155, 0x8880, RZ ;  /* 0x000088809b037816 */ /* 0x002fca00000000ff */
[----:B------:R-:W-:-:S07]  /*4630*/  IMAD R12, R3, R154, RZ ;  /* 0x0000009a030c7224 */ /* 0x000fce00078e02ff */
.L_x_167:
[----:B------:R-:W-:Y:S05]  /*4640*/  BSYNC B1 ;  /* 0x0000000000017941 */ /* 0x000fea0003800000 */
.L_x_166:
[----:B-1----:R-:W-:Y:S01]  /*4650*/  @!P5 IMAD R3, R92, R153, R12 ;  /* 0x000000995c03d224 */ /* 0x002fe200078e020c */
[----:B------:R-:W-:Y:S04]  /*4660*/  BSSY B1, `(.L_x_168) ;  /* 0x0000006000017945 */ /* 0x000fe80003800000 */
[----:B------:R1:W-:Y:S01]  /*4670*/  @!P5 STG.E.U8 desc[UR36][R4.64+0x88], R3 ;  /* 0x000088030400d986 */ /* 0x0003e2000c101124 */
[----:B------:R-:W-:Y:S05]  /*4680*/  @P2 BRA `(.L_x_169) ;  /* 0x00000000000c2947 */ /* 0x000fea0003800000 */
[----:B--2---:R-:W1:Y:S02]  /*4690*/  LDG.E.U8 R155, desc[UR36][R8.64+0x89] ;  /* 0x00008924089b7981 */ /* 0x004e64000c1e1100 */
[----:B-1----:R-:W-:-:S05]  /*46a0*/  PRMT R3, R155, 0x8880, RZ ;  /* 0x000088809b037816 */ /* 0x002fca00000000ff */
[----:B------:R-:W-:-:S07]  /*46b0*/  IMAD R12, R3, R154, RZ ;  /* 0x0000009a030c7224 */ /* 0x000fce00078e02ff */
.L_x_169:
[----:B------:R-:W-:Y:S05]  /*46c0*/  BSYNC B1 ;  /* 0x0000000000017941 */ /* 0x000fea0003800000 */
.L_x_168:
        /* <DEDUP_REMOVED lines=11> */
.L_x_171:
[----:B------:R-:W-:Y:S05]  /*4780*/  BSYNC B1 ;  /* 0x0000000000017941 */ /* 0x000fea0003800000 */
.L_x_170:
[----:B-1----:R-:W-:Y:S01]  /*4790*/  @!P4 IMAD R3, R94, R153, R12 ;  /* 0x000000995e03c224 */ /* 0x002fe200078e020c */
[----:B------:R-:W-:Y:S04]  /*47a0*/  BSSY B1, `(.L_x_172) ;  /* 0x0000006000017945 */ /* 0x000fe80003800000 */
[----:B------:R1:W-:Y:S01]  /*47b0*/  @!P4 STG.E.U8 desc[UR36][R6.64+0x88], R3 ;  /* 0x000088030600c986 */ /* 0x0003e2000c101124 */
[----:B------:R-:W-:Y:S05]  /*47c0*/  @P3 BRA `(.L_x_173) ;  /* 0x00000000000c3947 */ /* 0x000fea0003800000 */
[----:B--2---:R-:W1:Y:S02]  /*47d0*/  LDG.E.U8 R155, desc[UR36][R10.64+0x89] ;  /* 0x000089240a9b7981 */ /* 0x004e64000c1e1100 */
[----:B-1----:R-:W-:-:S05]  /*47e0*/  PRMT R3, R155, 0x8880, RZ ;  /* 0x000088809b037816 */ /* 0x002fca00000000ff */
[----:B------:R-:W-:-:S07]  /*47f0*/  IMAD R12, R3, R154, RZ ;  /* 0x0000009a030c7224 */ /* 0x000fce00078e02ff */
.L_x_173:
[----:B------:R-:W-:Y:S05]  /*4800*/  BSYNC B1 ;  /* 0x0000000000017941 */ /* 0x000fea0003800000 */
.L_x_172:
[----:B------:R-:W-:Y:S01]  /*4810*/  @!P3 IMAD R95, R95, R153, R12 ;  /* 0x000000995f5fb224 */ /* 0x000fe200078e020c */
[----:B------:R-:W-:Y:S04]  /*4820*/  BSSY B1, `(.L_x_174) ;  /* 0x0000006000017945 */ /* 0x000fe80003800000 */
[----:B------:R0:W-:Y:S01]  /*4830*/  @!P3 STG.E.U8 desc[UR36][R6.64+0x89], R95 ;  /* 0x0000895f0600b986 */ /* 0x0001e2000c101124 */
[----:B------:R-:W-:Y:S05]  /*4840*/  @P5 BRA `(.L_x_175) ;  /* 0x00000000000c5947 */ /* 0x000fea0003800000 */
[----:B--2---:R-:W1:Y:S02]  /*4850*/  LDG.E.U8 R155, desc[UR36][R8.64+0x90] ;  /* 0x00009024089b7981 */ /* 0x004e64000c1e1100 */
[----:B-1----:R-:W-:-:S05]  /*4860*/  PRMT R3, R155, 0x8880, RZ ;  /* 0x000088809b037816 */ /* 0x002fca00000000ff */
[----:B------:R-:W-:-:S07]  /*4870*/  IMAD R12, R3, R154, RZ ;  /* 0x0000009a030c7224 */ /* 0x000fce00078e02ff */
.L_x_175:
[----:B------:R-:W-:Y:S05]  /*4880*/  BSYNC B1 ;  /* 0x0000000000017941 */ /* 0x000fea0003800000 */
.L_x_174:
[----:B-1----:R-:W-:Y:S01]  /*4890*/  @!P5 IMAD R3, R96, R153, R12 ;  /* 0x000000996003d224 */ /* 0x002fe200078e020c */
[----:B------:R-:W-:Y:S04]  /*48a0*/  BSSY B1, `(.L_x_176) ;  /* 0x0000006000017945 */ /* 0x000fe80003800000 */
[----:B------:R1:W-:Y:S01]  /*48b0*/  @!P5 STG.E.U8 desc[UR36][R4.64+0x90], R3 ;  /* 0x000090030400d986 */ /* 0x0003e2000c101124 */
[----:B------:R-:W-:Y:S05]  /*48c0*/  @P2 BRA `(.L_x_177) ;  /* 0x00000000000c2947 */ /* 0x000fea0003800000 */
[----:B--2---:R-:W1:Y:S02]  /*48d0*/  LDG.E.U8 R155, desc[UR36][R8.64+0x91] ;  /* 0x00009124089b7981 */ /* 0x004e64000c1e1100 */
[----:B-1----:R-:W-:-:S05]  /*48e0*/  PRMT R3, R155, 0x8880, RZ ;  /* 0x000088809b037816 */ /* 0x002fca00000000ff */
[----:B------:R-:W-:-:S07]  /*48f0*/  IMAD R12, R3, R154, RZ ;  /* 0x0000009a030c7224 */ /* 0x000fce00078e02ff */
.L_x_177:
[----:B------:R-:W-:Y:S05]  /*4900*/  BSYNC B1 ;  /* 0x0000000000017941 */ /* 0x000fea0003800000 */
.L_x_176:
        /* <DEDUP_REMOVED lines=11> */
.L_x_179:
[----:B------:R-:W-:Y:S05]  /*49c0*/  BSYNC B1 ;  /* 0x0000000000017941 */ /* 0x000fea0003800000 */
.L_x_178:
[----:B-1----:R-:W-:Y:S01]  /*49d0*/  @!P4 IMAD R3, R98, R153, R12 ;  /* 0x000000996203c224 */ /* 0x002fe200078e020c */
[----:B------:R-:W-:Y:S04]  /*49e0*/  BSSY B1, `(.L_x_180) ;  /* 0x0000006000017945 */ /* 0x000fe80003800000 */
[----:B------:R1:W-:Y:S01]  /*49f0*/  @!P4 STG.E.U8 desc[UR36][R6.64+0x90], R3 ;  /* 0x000090030600c986 */ /* 0x0003e2000c101124 */
[----:B------:R-:W-:Y:S05]  /*4a00*/  @P3 BRA `(.L_x_181) ;  /* 0x00000000000c3947 */ /* 0x000fea0003800000 */
[----:B--2---:R-:W1:Y:S02]  /*4a10*/  LDG.E.U8 R155, desc[UR36][R10.64+0x91] ;  /* 0x000091240a9b7981 */ /* 0x004e64000c1e1100 */
[----:B-1----:R-:W-:-:S05]  /*4a20*/  PRMT R3, R155, 0x8880, RZ ;  /* 0x000088809b037816 */ /* 0x002fca00000000ff */
[----:B------:R-:W-:-:S07]  /*4a30*/  IMAD R12, R3, R154, RZ ;  /* 0x0000009a030c7224 */ /* 0x000fce00078e02ff */
.L_x_181:
[----:B------:R-:W-:Y:S05]  /*4a40*/  BSYNC B1 ;  /* 0x0000000000017941 */ /* 0x000fea0003800000 */
.L_x_180:
[----:B------:R-:W-:Y:S01]  /*4a50*/  @!P3 IMAD R99, R99, R153, R12 ;  /* 0x000000996363b224 */ /* 0x000fe200078e020c */
[----:B------:R-:W-:Y:S04]  /*4a60*/  BSSY B1, `(.L_x_182) ;  /* 0x0000006000017945 */ /* 0x000fe80003800000 */
[----:B------:R0:W-:Y:S01]  /*4a70*/  @!P3 STG.E.U8 desc[UR36][R6.64+0x91], R99 ;  /* 0x000091630600b986 */ /* 0x0001e2000c101124 */
[----:B------:R-:W-:Y:S05]  /*4a80*/  @P5 BRA `(.L_x_183) ;  /* 0x00000000000c5947 */ /* 0x000fea0003800000 */
[----:B--2---:R-:W1:Y:S02]  /*4a90*/  LDG.E.U8 R155, desc[UR36][R8.64+0x98] ;  /* 0x00009824089b7981 */ /* 0x004e64000c1e1100 */
[----:B-1----:R-:W-:-:S05]  /*4aa0*/  PRMT R3, R155, 0x8880, RZ ;  /* 0x000088809b037816 */ /* 0x002fca00000000ff */
[----:B------:R-:W-:-:S07]  /*4ab0*/  IMAD R12, R3, R154, RZ ;  /* 0x0000009a030c7224 */ /* 0x000fce00078e02ff */
.L_x_183:
[----:B------:R-:W-:Y:S05]  /*4ac0*/  BSYNC B1 ;  /* 0x0000000000017941 */ /* 0x000fea0003800000 */
.L_x_182:
[----:B-1----:R-:W-:Y:S01]  /*4ad0*/  @!P5 IMAD R3, R100, R153, R12 ;  /* 0x000000996403d224 */ /* 0x002fe200078e020c */
[----:B------:R-:W-:Y:S04]  /*4ae0*/  BSSY B1, `(.L_x_184) ;  /* 0x0000006000017945 */ /* 0x000fe80003800000 */
[----:B------:R1:W-:Y:S01]  /*4af0*/  @!P5 STG.E.U8 desc[UR36][R4.64+0x98], R3 ;  /* 0x000098030400d986 */ /* 0x0003e2000c101124 */
[----:B------:R-:W-:Y:S05]  /*4b00*/  @P2 BRA `(.L_x_185) ;  /* 0x00000000000c2947 */ /* 0x000fea0003800000 */
[----:B--2---:R-:W1:Y:S02]  /*4b10*/  LDG.E.U8 R155, desc[UR36][R8.64+0x99] ;  /* 0x00009924089b7981 */ /* 0x004e64000c1e1100 */
[----:B-1----:R-:W-:-:S05]  /*4b20*/  PRMT R3, R155, 0x8880, RZ ;  /* 0x000088809b037816 */ /* 0x002fca00000000ff */
[----:B------:R-:W-:-:S07]  /*4b30*/  IMAD R12, R3, R154, RZ ;  /* 0x0000009a030c7224 */ /* 0x000fce00078e02ff */
.L_x_185:
[----:B------:R-:W-:Y:S05]  /*4b40*/  BSYNC B1 ;  /* 0x0000000000017941 */ /* 0x000fea0003800000 */
.L_x_184:
        /* <DEDUP_REMOVED lines=11> */
.L_x_187:
[----:B------:R-:W-:Y:S05]  /*4c00*/  BSYNC B1 ;  /* 0x0000000000017941 */ /* 0x000fea0003800000 */
.L_x_186:
[----:B-1----:R-:W-:Y:S01]  /*4c10*/  @!P4 IMAD R3, R102, R153, R12 ;  /* 0x000000996603c224 */ /* 0x002fe200078e020c */
[----:B------:R-:W-:Y:S04]  /*4c20*/  BSSY B1, `(.L_x_188) ;  /* 0x0000006000017945 */ /* 0x000fe80003800000 */
[----:B------:R1:W-:Y:S01]  /*4c30*/  @!P4 STG.E.U8 desc[UR36][R6.64+0x98], R3 ;  /* 0x000098030600c986 */ /* 0x0003e2000c101124 */
[----:B------:R-:W-:Y:S05]  /*4c40*/  @P3 BRA `(.L_x_189) ;  /* 0x00000000000c3947 */ /* 0x000fea0003800000 */
[----:B--2---:R-:W1:Y:S02]  /*4c50*/  LDG.E.U8 R155, desc[UR36][R10.64+0x99] ;  /* 0x000099240a9b7981 */ /* 0x004e64000c1e1100 */
[----:B-1----:R-:W-:-:S05]  /*4c60*/  PRMT R3, R155, 0x8880, RZ ;  /* 0x000088809b037816 */ /* 0x002fca00000000ff */
[----:B------:R-:W-:-:S07]  /*4c70*/  IMAD R12, R3, R154, RZ ;  /* 0x0000009a030c7224 */ /* 0x000fce00078e02ff */
.L_x_189:
[----:B------:R-:W-:Y:S05]  /*4c80*/  BSYNC B1 ;  /* 0x0000000000017941 */ /* 0x000fea0003800000 */
.L_x_188:
[----:B------:R-:W-:Y:S01]  /*4c90*/  @!P3 IMAD R103, R103, R153, R12 ;  /* 0x000000996767b224 */ /* 0x000fe200078e020c */
[----:B------:R-:W-:Y:S04]  /*4ca0*/  BSSY B1, `(.L_x_190) ;  /* 0x0000006000017945 */ /* 0x000fe80003800000 */
[----:B------:R0:W-:Y:S01]  /*4cb0*/  @!P3 STG.E.U8 desc[UR36][R6.64+0x99], R103 ;  /* 0x000099670600b986 */ /* 0x0001e2000c101124 */
[----:B------:R-:W-:Y:S05]  /*4cc0*/  @P5 BRA `(.L_x_191) ;  /* 0x00000000000c5947 */ /* 0x000fea0003800000 */
[----:B--2---:R-:W1:Y:S02]  /*4cd0*/  LDG.E.U8 R155, desc[UR36][R8.64+0xa0] ;  /* 0x0000a024089b7981 */ /* 0x004e64000c1e1100 */
[----:B-1----:R-:W-:-:S05]  /*4ce0*/  PRMT R3, R155, 0x8880, RZ ;  /* 0x000088809b037816 */ /* 0x002fca00000000ff */
[----:B------:R-:W-:-:S07]  /*4cf0*/  IMAD R12, R3, R154, RZ ;  /* 0x0000009a030c7224 */ /* 0x000fce00078e02ff */
.L_x_191:
[----:B------:R-:W-:Y:S05]  /*4d00*/  BSYNC B1 ;  /* 0x0000000000017941 */ /* 0x000fea0003800000 */
.L_x_190:
[----:B-1----:R-:W-:Y:S01]  /*4d10*/  @!P5 IMAD R3, R104, R153, R12 ;  /* 0x000000996803d224 */ /* 0x002fe200078e020c */
[----:B------:R-:W-:Y:S04]  /*4d20*/  BSSY B1, `(.L_x_192) ;  /* 0x0000006000017945 */ /* 0x000fe80003800000 */
[----:B------:R1:W-:Y:S01]  /*4d30*/  @!P5 STG.E.U8 desc[UR36][R4.64+0xa0], R3 ;  /* 0x0000a0030400d986 */ /* 0x0003e2000c101124 */
[----:B------:R-:W-:Y:S05]  /*4d40*/  @P2 BRA `(.L_x_193) ;  /* 0x00000000000c2947 */ /* 0x000fea0003800000 */
[----:B--2---:R-:W1:Y:S02]  /*4d50*/  LDG.E.U8 R155, desc[UR36][R8.64+0xa1] ;  /* 0x0000a124089b7981 */ /* 0x004e64000c1e1100 */
[----:B-1----:R-:W-:-:S05]  /*4d60*/  PRMT R3, R155, 0x8880, RZ ;  /* 0x000088809b037816 */ /* 0x002fca00000000ff */
[----:B------:R-:W-:-:S07]  /*4d70*/  IMAD R12, R3, R154, RZ ;  /* 0x0000009a030c7224 */ /* 0x000fce00078e02ff */
.L_x_193:
[----:B------:R-:W-:Y:S05]  /*4d80*/  BSYNC B1 ;  /* 0x0000000000017941 */ /* 0x000fea0003800000 */
.L_x_192:
        /* <DEDUP_REMOVED lines=11> */
.L_x_195:
[----:B------:R-:W-:Y:S05]  /*4e40*/  BSYNC B1 ;  /* 0x0000000000017941 */ /* 0x000fea0003800000 */
.L_x_194:
[----:B-1----:R-:W-:Y:S01]  /*4e50*/  @!P4 IMAD R3, R106, R153, R12 ;  /* 0x000000996a03c224 */ /* 0x002fe200078e020c */
[----:B------:R-:W-:Y:S04]  /*4e60*/  BSSY B1, `(.L_x_196) ;  /* 0x0000006000017945 */ /* 0x000fe80003800000 */
[----:B------:R1:W-:Y:S01]  /*4e70*/  @!P4 STG.E.U8 desc[UR36][R6.64+0xa0], R3 ;  /* 0x0000a0030600c986 */ /* 0x0003e2000c101124 */
[----:B------:R-:W-:Y:S05]  /*4e80*/  @P3 BRA `(.L_x_197) ;  /* 0x00000000000c3947 */ /* 0x000fea0003800000 */
[----:B--2---:R-:W1:Y:S02]  /*4e90*/  LDG.E.U8 R155, desc[UR36][R10.64+0xa1] ;  /* 0x0000a1240a9b7981 */ /* 0x004e64000c1e1100 */
[----:B-1----:R-:W-:-:S05]  /*4ea0*/  PRMT R3, R155, 0x8880, RZ ;  /* 0x000088809b037816 */ /* 0x002fca00000000ff */
[----:B------:R-:W-:-:S07]  /*4eb0*/  IMAD R12, R3, R154, RZ ;  /* 0x0000009a030c7224 */ /* 0x000fce00078e02ff */
.L_x_197:
[----:B------:R-:W-:Y:S05]  /*4ec0*/  BSYNC B1 ;  /* 0x0000000000017941 */ /* 0x000fea0003800000 */
.L_x_196:
[----:B------:R-:W-:Y:S01]  /*4ed0*/  @!P3 IMAD R107, R107, R153, R12 ;  /* 0x000000996b6bb224 */ /* 0x000fe200078e020c */
[----:B------:R-:W-:Y:S04]  /*4ee0*/  BSSY B1, `(.L_x_198) ;  /* 0x0000006000017945 */ /* 0x000fe80003800000 */
[----:B------:R0:W-:Y:S01]  /*4ef0*/  @!P3 STG.E.U8 desc[UR36][R6.64+0xa1], R107 ;  /* 0x0000a16b0600b986 */ /* 0x0001e2000c101124 */
[----:B------:R-:W-:Y:S05]  /*4f00*/  @P5 BRA `(.L_x_199) ;  /* 0x00000000000c5947 */ /* 0x000fea0003800000 */
[----:B--2---:R-:W1:Y:S02]  /*4f10*/  LDG.E.U8 R155, desc[UR36][R8.64+0xa8] ;  /* 0x0000a824089b7981 */ /* 0x004e64000c1e1100 */
[----:B-1----:R-:W-:-:S05]  /*4f20*/  PRMT R3, R155, 0x8880, RZ ;  /* 0x000088809b037816 */ /* 0x002fca00000000ff */
[----:B------:R-:W-:-:S07]  /*4f30*/  IMAD R12, R3, R154, RZ ;  /* 0x0000009a030c7224 */ /* 0x000fce00078e02ff */
.L_x_199:
[----:B------:R-:W-:Y:S05]  /*4f40*/  BSYNC B1 ;  /* 0x0000000000017941 */ /* 0x000fea0003800000 */
.L_x_198:
[----:B-1----:R-:W-:Y:S01]  /*4f50*/  @!P5 IMAD R3, R108, R153, R12 ;  /* 0x000000996c03d224 */ /* 0x002fe200078e020c */
[----:B------:R-:W-:Y:S04]  /*4f60*/  BSSY B1, `(.L_x_200) ;  /* 0x0000006000017945 */ /* 0x000fe80003800000 */
[----:B------:R1:W-:Y:S01]  /*4f70*/  @!P5 STG.E.U8 desc[UR36][R4.64+0xa8], R3 ;  /* 0x0000a8030400d986 */ /* 0x0003e2000c101124 */
[----:B------:R-:W-:Y:S05]  /*4f80*/  @P2 BRA `(.L_x_201) ;  /* 0x00000000000c2947 */ /* 0x000fea0003800000 */
[----:B--2---:R-:W1:Y:S02]  /*4f90*/  LDG.E.U8 R155, desc[UR36][R8.64+0xa9] ;  /* 0x0000a924089b7981 */ /* 0x004e64000c1e1100 */
[----:B-1----:R-:W-:-:S05]  /*4fa0*/  PRMT R3, R155, 0x8880, RZ ;  /* 0x000088809b037816 */ /* 0x002fca00000000ff */
[----:B------:R-:W-:-:S07]  /*4fb0*/  IMAD R12, R3, R154, RZ ;  /* 0x0000009a030c7224 */ /* 0x000fce00078e02ff */
.L_x_201:
[----:B------:R-:W-:Y:S05]  /*4fc0*/  BSYNC B1 ;  /* 0x0000000000017941 */ /* 0x000fea0003800000 */
.L_x_200:
        /* <DEDUP_REMOVED lines=11> */
.L_x_203:
[----:B------:R-:W-:Y:S05]  /*5080*/  BSYNC B1 ;  /* 0x0000000000017941 */ /* 0x000fea0003800000 */
.L_x_202:
[----:B-1----:R-:W-:Y:S01]  /*5090*/  @!P4 IMAD R3, R110, R153, R12 ;  /* 0x000000996e03c224 */ /* 0x002fe200078e020c */
[----:B------:R-:W-:Y:S04]  /*50a0*/  BSSY B1, `(.L_x_204) ;  /* 0x0000006000017945 */ /* 0x000fe80003800000 */
[----:B------:R1:W-:Y:S01]  /*50b0*/  @!P4 STG.E.U8 desc[UR36][R6.64+0xa8], R3 ;  /* 0x0000a8030600c986 */ /* 0x0003e2000c101124 */
[----:B------:R-:W-:Y:S05]  /*50c0*/  @P3 BRA `(.L_x_205) ;  /* 0x00000000000c3947 */ /* 0x000fea0003800000 */
[----:B--2---:R-:W1:Y:S02]  /*50d0*/  LDG.E.U8 R155, desc[UR36][R10.64+0xa9] ;  /* 0x0000a9240a9b7981 */ /* 0x004e64000c1e1100 */
[----:B-1----:R-:W-:-:S05]  /*50e0*/  PRMT R3, R155, 0x8880, RZ ;  /* 0x000088809b037816 */ /* 0x002fca00000000ff */
[----:B------:R-:W-:-:S07]  /*50f0*/  IMAD R12, R3, R154, RZ ;  /* 0x0000009a030c7224 */ /* 0x000fce00078e02ff */
.L_x_205:
[----:B------:R-:W-:Y:S05]  /*5100*/  BSYNC B1 ;  /* 0x0000000000017941 */ /* 0x000fea0003800000 */
.L_x_204:
[----:B------:R-:W-:Y:S01]  /*5110*/  @!P3 IMAD R111, R111, R153, R12 ;  /* 0x000000996f6fb224 */ /* 0x000fe200078e020c */
[----:B------:R-:W-:Y:S04]  /*5120*/  BSSY B1, `(.L_x_206) ;  /* 0x0000006000017945 */ /* 0x000fe80003800000 */
[----:B------:R0:W-:Y:S01]  /*5130*/  @!P3 STG.E.U8 desc[UR36][R6.64+0xa9], R111 ;  /* 0x0000a96f0600b986 */ /* 0x0001e2000c101124 */
[----:B------:R-:W-:Y:S05]  /*5140*/  @P5 BRA `(.L_x_207) ;  /* 0x00000000000c5947 */ /* 0x000fea0003800000 */
[----:B--2---:R-:W1:Y:S02]  /*5150*/  LDG.E.U8 R155, desc[UR36][R8.64+0xb0] ;  /* 0x0000b024089b7981 */ /* 0x004e64000c1e1100 */
[----:B-1----:R-:W-:-:S05]  /*5160*/  PRMT R3, R155, 0x8880, RZ ;  /* 0x000088809b037816 */ /* 0x002fca00000000ff */
[----:B------:R-:W-:-:S07]  /*5170*/  IMAD R12, R3, R154, RZ ;  /* 0x0000009a030c7224 */ /* 0x000fce00078e02ff */
.L_x_207:
[----:B------:R-:W-:Y:S05]  /*5180*/  BSYNC B1 ;  /* 0x0000000000017941 */ /* 0x000fea0003800000 */
.L_x_206:
[----:B-1----:R-:W-:Y:S01]  /*5190*/  @!P5 IMAD R3, R112, R153, R12 ;  /* 0x000000997003d224 */ /* 0x002fe200078e020c */
[----:B------:R-:W-:Y:S04]  /*51a0*/  BSSY B1, `(.L_x_208) ;  /* 0x0000006000017945 */ /* 0x000fe80003800000 */
[----:B------:R1:W-:Y:S01]  /*51b0*/  @!P5 STG.E.U8 desc[UR36][R4.64+0xb0], R3 ;  /* 0x0000b0030400d986 */ /* 0x0003e2000c101124 */
[----:B------:R-:W-:Y:S05]  /*51c0*/  @P2 BRA `(.L_x_209) ;  /* 0x00000000000c2947 */ /* 0x000fea0003800000 */
[----:B--2---:R-:W1:Y:S02]  /*51d0*/  LDG.E.U8 R155, desc[UR36][R8.64+0xb1] ;  /* 0x0000b124089b7981 */ /* 0x004e64000c1e1100 */
[----:B-1----:R-:W-:-:S05]  /*51e0*/  PRMT R3, R155, 0x8880, RZ ;  /* 0x000088809b037816 */ /* 0x002fca00000000ff */
[----:B------:R-:W-:-:S07]  /*51f0*/  IMAD R12, R3, R154, RZ ;  /* 0x0000009a030c7224 */ /* 0x000fce00078e02ff */
.L_x_209:
[----:B------:R-:W-:Y:S05]  /*5200*/  BSYNC B1 ;  /* 0x0000000000017941 */ /* 0x000fea0003800000 */
.L_x_208:
        /* <DEDUP_REMOVED lines=11> */
.L_x_211:
[----:B------:R-:W-:Y:S05]  /*52c0*/  BSYNC B1 ;  /* 0x0000000000017941 */ /* 0x000fea0003800000 */
.L_x_210:
[----:B-1----:R-:W-:Y:S01]  /*52d0*/  @!P4 IMAD R3, R114, R153, R12 ;  /* 0x000000997203c224 */ /* 0x002fe200078e020c */
[----:B------:R-:W-:Y:S04]  /*52e0*/  BSSY B1, `(.L_x_212) ;  /* 0x0000006000017945 */ /* 0x000fe80003800000 */
[----:B------:R1:W-:Y:S01]  /*52f0*/  @!P4 STG.E.U8 desc[UR36][R6.64+0xb0], R3 ;  /* 0x0000b0030600c986 */ /* 0x0003e2000c101124 */
[----:B------:R-:W-:Y:S05]  /*5300*/  @P3 BRA `(.L_x_213) ;  /* 0x00000000000c3947 */ /* 0x000fea0003800000 */
[----:B--2---:R-:W1:Y:S02]  /*5310*/  LDG.E.U8 R155, desc[UR36][R10.64+0xb1] ;  /* 0x0000b1240a9b7981 */ /* 0x004e64000c1e1100 */
[----:B-1----:R-:W-:-:S05]  /*5320*/  PRMT R3, R155, 0x8880, RZ ;  /* 0x000088809b037816 */ /* 0x002fca00000000ff */
[----:B------:R-:W-:-:S07]  /*5330*/  IMAD R12, R3, R154, RZ ;  /* 0x0000009a030c7224 */ /* 0x000fce00078e02ff */
.L_x_213:
[----:B------:R-:W-:Y:S05]  /*5340*/  BSYNC B1 ;  /* 0x0000000000017941 */ /* 0x000fea0003800000 */
.L_x_212:
[----:B------:R-:W-:Y:S01]  /*5350*/  @!P3 IMAD R115, R115, R153, R12 ;  /* 0x000000997373b224 */ /* 0x000fe200078e020c */
[----:B------:R-:W-:Y:S04]  /*5360*/  BSSY B1, `(.L_x_214) ;  /* 0x0000006000017945 */ /* 0x000fe80003800000 */
[----:B------:R0:W-:Y:S01]  /*5370*/  @!P3 STG.E.U8 desc[UR36][R6.64+0xb1], R115 ;  /* 0x0000b1730600b986 */ /* 0x0001e2000c101124 */
[----:B------:R-:W-:Y:S05]  /*5380*/  @P5 BRA `(.L_x_215) ;  /* 0x00000000000c5947 */ /* 0x000fea0003800000 */
[----:B--2---:R-:W1:Y:S02]  /*5390*/  LDG.E.U8 R155, desc[UR36][R8.64+0xb8] ;  /* 0x0000b824089b7981 */ /* 0x004e64000c1e1100 */
[----:B-1----:R-:W-:-:S05]  /*53a0*/  PRMT R3, R155, 0x8880, RZ ;  /* 0x000088809b037816 */ /* 0x002fca00000000ff */
[----:B------:R-:W-:-:S07]  /*53b0*/  IMAD R12, R3, R154, RZ ;  /* 0x0000009a030c7224 */ /* 0x000fce00078e02ff */
.L_x_215:
[----:B------:R-:W-:Y:S05]  /*53c0*/  BSYNC B1 ;  /* 0x0000000000017941 */ /* 0x000fea0003800000 */
.L_x_214:
[----:B-1----:R-:W-:Y:S01]  /*53d0*/  @!P5 IMAD R3, R116, R153, R12 ;  /* 0x000000997403d224 */ /* 0x002fe200078e020c */
[----:B------:R-:W-:Y:S04]  /*53e0*/  BSSY B1, `(.L_x_216) ;  /* 0x0000006000017945 */ /* 0x000fe80003800000 */
[----:B------:R1:W-:Y:S01]  /*53f0*/  @!P5 STG.E.U8 desc[UR36][R4.64+0xb8], R3 ;  /* 0x0000b8030400d986 */ /* 0x0003e2000c101124 */
[----:B------:R-:W-:Y:S05]  /*5400*/  @P2 BRA `(.L_x_217) ;  /* 0x00000000000c2947 */ /* 0x000fea0003800000 */
[----:B--2---:R-:W1:Y:S02]  /*5410*/  LDG.E.U8 R155, desc[UR36][R8.64+0xb9] ;  /* 0x0000b924089b7981 */ /* 0x004e64000c1e1100 */
[----:B-1----:R-:W-:-:S05]  /*5420*/  PRMT R3, R155, 0x8880, RZ ;  /* 0x000088809b037816 */ /* 0x002fca00000000ff */
[----:B------:R-:W-:-:S07]  /*5430*/  IMAD R12, R3, R154, RZ ;  /* 0x0000009a030c7224 */ /* 0x000fce00078e02ff */
.L_x_217:
[----:B------:R-:W-:Y:S05]  /*5440*/  BSYNC B1 ;  /* 0x0000000000017941 */ /* 0x000fea0003800000 */
.L_x_216:
        /* <DEDUP_REMOVED lines=11> */
.L_x_219:
[----:B------:R-:W-:Y:S05]  /*5500*/  BSYNC B1 ;  /* 0x0000000000017941 */ /* 0x000fea0003800000 */
.L_x_218:
[----:B-1----:R-:W-:Y:S01]  /*5510*/  @!P4 IMAD R3, R118, R153, R12 ;  /* 0x000000997603c224 */ /* 0x002fe200078e020c */
[----:B------:R-:W-:Y:S04]  /*5520*/  BSSY B1, `(.L_x_220) ;  /* 0x0000006000017945 */ /* 0x000fe80003800000 */
[----:B------:R1:W-:Y:S01]  /*5530*/  @!P4 STG.E.U8 desc[UR36][R6.64+0xb8], R3 ;  /* 0x0000b8030600c986 */ /* 0x0003e2000c101124 */
[----:B------:R-:W-:Y:S05]  /*5540*/  @P3 BRA `(.L_x_221) ;  /* 0x00000000000c3947 */ /* 0x000fea0003800000 */
[----:B--2---:R-:W1:Y:S02]  /*5550*/  LDG.E.U8 R155, desc[UR36][R10.64+0xb9] ;  /* 0x0000b9240a9b7981 */ /* 0x004e64000c1e1100 */
[----:B-1----:R-:W-:-:S05]  /*5560*/  PRMT R3, R155, 0x8880, RZ ;  /* 0x000088809b037816 */ /* 0x002fca00000000ff */
[----:B------:R-:W-:-:S07]  /*5570*/  IMAD R12, R3, R154, RZ ;  /* 0x0000009a030c7224 */ /* 0x000fce00078e02ff */
.L_x_221:
[----:B------:R-:W-:Y:S05]  /*5580*/  BSYNC B1 ;  /* 0x0000000000017941 */ /* 0x000fea0003800000 */
.L_x_220:
[----:B------:R-:W-:Y:S01]  /*5590*/  @!P3 IMAD R119, R119, R153, R12 ;  /* 0x000000997777b224 */ /* 0x000fe200078e020c */
[----:B------:R-:W-:Y:S04]  /*55a0*/  BSSY B1, `(.L_x_222) ;  /* 0x0000006000017945 */ /* 0x000fe80003800000 */
[----:B------:R0:W-:Y:S01]  /*55b0*/  @!P3 STG.E.U8 desc[UR36][R6.64+0xb9], R119 ;  /* 0x0000b9770600b986 */ /* 0x0001e2000c101124 */
[----:B------:R-:W-:Y:S05]  /*55c0*/  @P5 BRA `(.L_x_223) ;  /* 0x00000000000c5947 */ /* 0x000fea0003800000 */
[----:B--2---:R-:W1:Y:S02]  /*55d0*/  LDG.E.U8 R155, desc[UR36][R8.64+0xc0] ;  /* 0x0000c024089b7981 */ /* 0x004e64000c1e1100 */
[----:B-1----:R-:W-:-:S05]  /*55e0*/  PRMT R3, R155, 0x8880, RZ ;  /* 0x000088809b037816 */ /* 0x002fca00000000ff */
[----:B------:R-:W-:-:S07]  /*55f0*/  IMAD R12, R3, R154, RZ ;  /* 0x0000009a030c7224 */ /* 0x000fce00078e02ff */
.L_x_223:
[----:B------:R-:W-:Y:S05]  /*5600*/  BSYNC B1 ;  /* 0x0000000000017941 */ /* 0x000fea0003800000 */
.L_x_222:
[----:B-1----:R-:W-:Y:S01]  /*5610*/  @!P5 IMAD R3, R120, R153, R12 ;  /* 0x000000997803d224 */ /* 0x002fe200078e020c */
[----:B------:R-:W-:Y:S04]  /*5620*/  BSSY B1, `(.L_x_224) ;  /* 0x0000006000017945 */ /* 0x000fe80003800000 */
[----:B------:R1:W-:Y:S01]  /*5630*/  @!P5 STG.E.U8 desc[UR36][R4.64+0xc0], R3 ;  /* 0x0000c0030400d986 */ /* 0x0003e2000c101124 */
[----:B------:R-:W-:Y:S05]  /*5640*/  @P2 BRA `(.L_x_225) ;  /* 0x00000000000c2947 */ /* 0x000fea0003800000 */
[----:B--2---:R-:W1:Y:S02]  /*5650*/  LDG.E.U8 R155, desc[UR36][R8.64+0xc1] ;  /* 0x0000c124089b7981 */ /* 0x004e64000c1e1100 */
[----:B-1----:R-:W-:-:S05]  /*5660*/  PRMT R3, R155, 0x8880, RZ ;  /* 0x000088809b037816 */ /* 0x002fca00000000ff */
[----:B------:R-:W-:-:S07]  /*5670*/  IMAD R12, R3, R154, RZ ;  /* 0x0000009a030c7224 */ /* 0x000fce00078e02ff */
.L_x_225:
[----:B------:R-:W-:Y:S05]  /*5680*/  BSYNC B1 ;  /* 0x0000000000017941 */ /* 0x000fea0003800000 */
.L_x_224:
        /* <DEDUP_REMOVED lines=11> */
.L_x_227:
[----:B------:R-:W-:Y:S05]  /*5740*/  BSYNC B1 ;  /* 0x0000000000017941 */ /* 0x000fea0003800000 */
.L_x_226:
[----:B-1----:R-:W-:Y:S01]  /*5750*/  @!P4 IMAD R3, R122, R153, R12 ;  /* 0x000000997a03c224 */ /* 0x002fe200078e020c */
[----:B------:R-:W-:Y:S04]  /*5760*/  BSSY B1, `(.L_x_228) ;  /* 0x0000006000017945 */ /* 0x000fe80003800000 */
[----:B------:R1:W-:Y:S01]  /*5770*/  @!P4 STG.E.U8 desc[UR36][R6.64+0xc0], R3 ;  /* 0x0000c0030600c986 */ /* 0x0003e2000c101124 */
[----:B------:R-:W-:Y:S05]  /*5780*/  @P3 BRA `(.L_x_229) ;  /* 0x00000000000c3947 */ /* 0x000fea0003800000 */
[----:B--2---:R-:W1:Y:S02]  /*5790*/  LDG.E.U8 R155, desc[UR36][R10.64+0xc1] ;  /* 0x0000c1240a9b7981 */ /* 0x004e64000c1e1100 */
[----:B-1----:R-:W-:-:S05]  /*57a0*/  PRMT R3, R155, 0x8880, RZ ;  /* 0x000088809b037816 */ /* 0x002fca00000000ff */
[----:B------:R-:W-:-:S07]  /*57b0*/  IMAD R12, R3, R154, RZ ;  /* 0x0000009a030c7224 */ /* 0x000fce00078e02ff */
.L_x_229:
[----:B------:R-:W-:Y:S05]  /*57c0*/  BSYNC B1 ;  /* 0x0000000000017941 */ /* 0x000fea0003800000 */
.L_x_228:
[----:B------:R-:W-:Y:S01]  /*57d0*/  @!P3 IMAD R123, R123, R153, R12 ;  /* 0x000000997b7bb224 */ /* 0x000fe200078e020c */
[----:B------:R-:W-:Y:S04]  /*57e0*/  BSSY B1, `(.L_x_230) ;  /* 0x0000006000017945 */ /* 0x000fe80003800000 */
[----:B------:R0:W-:Y:S01]  /*57f0*/  @!P3 STG.E.U8 desc[UR36][R6.64+0xc1], R123 ;  /* 0x0000c17b0600b986 */ /* 0x0001e2000c101124 */
[----:B------:R-:W-:Y:S05]  /*5800*/  @P5 BRA `(.L_x_231) ;  /* 0x00000000000c5947 */ /* 0x000fea0003800000 */
[----:B--2---:R-:W1:Y:S02]  /*5810*/  LDG.E.U8 R155, desc[UR36][R8.64+0xc8] ;  /* 0x0000c824089b7981 */ /* 0x004e64000c1e1100 */
[----:B-1----:R-:W-:-:S05]  /*5820*/  PRMT R3, R155, 0x8880, RZ ;  /* 0x000088809b037816 */ /* 0x002fca00000000ff */
[----:B------:R-:W-:-:S07]  /*5830*/  IMAD R12, R3, R154, RZ ;  /* 0x0000009a030c7224 */ /* 0x000fce00078e02ff */
.L_x_231:
[----:B------:R-:W-:Y:S05]  /*5840*/  BSYNC B1 ;  /* 0x0000000000017941 */ /* 0x000fea0003800000 */
.L_x_230:
[----:B-1----:R-:W-:Y:S01]  /*5850*/  @!P5 IMAD R3, R124, R153, R12 ;  /* 0x000000997c03d224 */ /* 0x002fe200078e020c */
[----:B------:R-:W-:Y:S04]  /*5860*/  BSSY B1, `(.L_x_232) ;  /* 0x0000006000017945 */ /* 0x000fe80003800000 */
[----:B------:R1:W-:Y:S01]  /*5870*/  @!P5 STG.E.U8 desc[UR36][R4.64+0xc8], R3 ;  /* 0x0000c8030400d986 */ /* 0x0003e2000c101124 */
[----:B------:R-:W-:Y:S05]  /*5880*/  @P2 BRA `(.L_x_233) ;  /* 0x00000000000c2947 */ /* 0x000fea0003800000 */
[----:B--2---:R-:W1:Y:S02]  /*5890*/  LDG.E.U8 R155, desc[UR36][R8.64+0xc9] ;  /* 0x0000c924089b7981 */ /* 0x004e64000c1e1100 */
[----:B-1----:R-:W-:-:S05]  /*58a0*/  PRMT R3, R155, 0x8880, RZ ;  /* 0x000088809b037816 */ /* 0x002fca00000000ff */
[----:B------:R-:W-:-:S07]  /*58b0*/  IMAD R12, R3, R154, RZ ;  /* 0x0000009a030c7224 */ /* 0x000fce00078e02ff */
.L_x_233:
[----:B------:R-:W-:Y:S05]  /*58c0*/  BSYNC B1 ;  /* 0x0000000000017941 */ /* 0x000fea0003800000 */
.L_x_232:
        /* <DEDUP_REMOVED lines=11> */
.L_x_235:
[----:B------:R-:W-:Y:S05]  /*5980*/  BSYNC B1 ;  /* 0x0000000000017941 */ /* 0x000fea0003800000 */
.L_x_234:
[----:B-1----:R-:W-:Y:S01]  /*5990*/  @!P4 IMAD R3, R126, R153, R12 ;  /* 0x000000997e03c224 */ /* 0x002fe200078e020c */
[----:B------:R-:W-:Y:S04]  /*59a0*/  BSSY B1, `(.L_x_236) ;  /* 0x0000006000017945 */ /* 0x000fe80003800000 */
[----:B------:R1:W-:Y:S01]  /*59b0*/  @!P4 STG.E.U8 desc[UR36][R6.64+0xc8], R3 ;  /* 0x0000c8030600c986 */ /* 0x0003e2000c101124 */
[----:B------:R-:W-:Y:S05]  /*59c0*/  @P3 BRA `(.L_x_237) ;  /* 0x00000000000c3947 */ /* 0x000fea0003800000 */
[----:B--2---:R-:W1:Y:S02]  /*59d0*/  LDG.E.U8 R155, desc[UR36][R10.64+0xc9] ;  /* 0x0000c9240a9b7981 */ /* 0x004e64000c1e1100 */
[----:B-1----:R-:W-:-:S05]  /*59e0*/  PRMT R3, R155, 0x8880, RZ ;  /* 0x000088809b037816 */ /* 0x002fca00000000ff */
[----:B------:R-:W-:-:S07]  /*59f0*/  IMAD R12, R3, R154, RZ ;  /* 0x0000009a030c7224 */ /* 0x000fce00078e02ff */
.L_x_237:
[----:B------:R-:W-:Y:S05]  /*5a00*/  BSYNC B1 ;  /* 0x0000000000017941 */ /* 0x000fea0003800000 */
.L_x_236:
[----:B------:R-:W-:Y:S01]  /*5a10*/  @!P3 IMAD R127, R127, R153, R12 ;  /* 0x000000997f7fb224 */ /* 0x000fe200078e020c */
[----:B------:R-:W-:Y:S04]  /*5a20*/  BSSY B1, `(.L_x_238) ;  /* 0x0000006000017945 */ /* 0x000fe80003800000 */
[----:B------:R0:W-:Y:S01]  /*5a30*/  @!P3 STG.E.U8 desc[UR36][R6.64+0xc9], R127 ;  /* 0x0000c97f0600b986 */ /* 0x0001e2000c101124 */
[----:B------:R-:W-:Y:S05]  /*5a40*/  @P5 BRA `(.L_x_239) ;  /* 0x00000000000c5947 */ /* 0x000fea0003800000 */
[----:B--2---:R-:W1:Y:S02]  /*5a50*/  LDG.E.U8 R155, desc[UR36][R8.64+0xd0] ;  /* 0x0000d024089b7981 */ /* 0x004e64000c1e1100 */
[----:B-1----:R-:W-:-:S05]  /*5a60*/  PRMT R3, R155, 0x8880, RZ ;  /* 0x000088809b037816 */ /* 0x002fca00000000ff */
[----:B------:R-:W-:-:S07]  /*5a70*/  IMAD R12, R3, R154, RZ ;  /* 0x0000009a030c7224 */ /* 0x000fce00078e02ff */
.L_x_239:
[----:B------:R-:W-:Y:S05]  /*5a80*/  BSYNC B1 ;  /* 0x0000000000017941 */ /* 0x000fea0003800000 */
.L_x_238:
[----:B-1----:R-:W-:Y:S01]  /*5a90*/  @!P5 IMAD R3, R128, R153, R12 ;  /* 0x000000998003d224 */ /* 0x002fe200078e020c */
[----:B------:R-:W-:Y:S04]  /*5aa0*/  BSSY B1, `(.L_x_240) ;  /* 0x0000006000017945 */ /* 0x000fe80003800000 */
[----:B------:R1:W-:Y:S01]  /*5ab0*/  @!P5 STG.E.U8 desc[UR36][R4.64+0xd0], R3 ;  /* 0x0000d0030400d986 */ /* 0x0003e2000c101124 */
[----:B------:R-:W-:Y:S05]  /*5ac0*/  @P2 BRA `(.L_x_241) ;  /* 0x00000000000c2947 */ /* 0x000fea0003800000 */
[----:B--2---:R-:W1:Y:S02]  /*5ad0*/  LDG.E.U8 R155, desc[UR36][R8.64+0xd1] ;  /* 0x0000d124089b7981 */ /* 0x004e64000c1e1100 */
[----:B-1----:R-:W-:-:S05]  /*5ae0*/  PRMT R3, R155, 0x8880, RZ ;  /* 0x000088809b037816 */ /* 0x002fca00000000ff */
[----:B------:R-:W-:-:S07]  /*5af0*/  IMAD R12, R3, R154, RZ ;  /* 0x0000009a030c7224 */ /* 0x000fce00078e02ff */
.L_x_241:
[----:B------:R-:W-:Y:S05]  /*5b00*/  BSYNC B1 ;  /* 0x0000000000017941 */ /* 0x000fea0003800000 */
.L_x_240:
        /* <DEDUP_REMOVED lines=11> */
.L_x_243:
[----:B------:R-:W-:Y:S05]  /*5bc0*/  BSYNC B1 ;  /* 0x0000000000017941 */ /* 0x000fea0003800000 */
.L_x_242:
[----:B-1----:R-:W-:Y:S01]  /*5bd0*/  @!P4 IMAD R3, R130, R153, R12 ;  /* 0x000000998203c224 */ /* 0x002fe200078e020c */
[----:B------:R-:W-:Y:S04]  /*5be0*/  BSSY B1, `(.L_x_244) ;  /* 0x0000006000017945 */ /* 0x000fe80003800000 */
[----:B------:R1:W-:Y:S01]  /*5bf0*/  @!P4 STG.E.U8 desc[UR36][R6.64+0xd0], R3 ;  /* 0x0000d0030600c986 */ /* 0x0003e2000c101124 */
[----:B------:R-:W-:Y:S05]  /*5c00*/  @P3 BRA `(.L_x_245) ;  /* 0x00000000000c3947 */ /* 0x000fea0003800000 */
[----:B--2---:R-:W1:Y:S02]  /*5c10*/  LDG.E.U8 R155, desc[UR36][R10.64+0xd1] ;  /* 0x0000d1240a9b7981 */ /* 0x004e64000c1e1100 */
[----:B-1----:R-:W-:-:S05]  /*5c20*/  PRMT R3, R155, 0x8880, RZ ;  /* 0x000088809b037816 */ /* 0x002fca00000000ff */
[----:B------:R-:W-:-:S07]  /*5c30*/  IMAD R12, R3, R154, RZ ;  /* 0x0000009a030c7224 */ /* 0x000fce00078e02ff */
.L_x_245:
[----:B------:R-:W-:Y:S05]  /*5c40*/  BSYNC B1 ;  /* 0x0000000000017941 */ /* 0x000fea0003800000 */
.L_x_244:
[----:B------:R-:W-:Y:S01]  /*5c50*/  @!P3 IMAD R131, R131, R153, R12 ;  /* 0x000000998383b224 */ /* 0x000fe200078e020c */
[----:B------:R-:W-:Y:S04]  /*5c60*/  BSSY B1, `(.L_x_246) ;  /* 0x0000006000017945 */ /* 0x000fe80003800000 */
[----:B------:R0:W-:Y:S01]  /*5c70*/  @!P3 STG.E.U8 desc[UR36][R6.64+0xd1], R131 ;  /* 0x0000d1830600b986 */ /* 0x0001e2000c101124 */
[----:B------:R-:W-:Y:S05]  /*5c80*/  @P5 BRA `(.L_x_247) ;  /* 0x00000000000c5947 */ /* 0x000fea0003800000 */
[----:B--2---:R-:W1:Y:S02]  /*5c90*/  LDG.E.U8 R155, desc[UR36][R8.64+0xd8] ;  /* 0x0000d824089b7981 */ /* 0x004e64000c1e1100 */
[----:B-1----:R-:W-:-:S05]  /*5ca0*/  PRMT R3, R155, 0x8880, RZ ;  /* 0x000088809b037816 */ /* 0x002fca00000000ff */
[----:B------:R-:W-:-:S07]  /*5cb0*/  IMAD R12, R3, R154, RZ ;  /* 0x0000009a030c7224 */ /* 0x000fce00078e02ff */
.L_x_247:
[----:B------:R-:W-:Y:S05]  /*5cc0*/  BSYNC B1 ;  /* 0x0000000000017941 */ /* 0x000fea0003800000 */
.L_x_246:
[----:B-1----:R-:W-:Y:S01]  /*5cd0*/  @!P5 IMAD R3, R132, R153, R12 ;  /* 0x000000998403d224 */ /* 0x002fe200078e020c */
[----:B------:R-:W-:Y:S04]  /*5ce0*/  BSSY B1, `(.L_x_248) ;  /* 0x0000006000017945 */ /* 0x000fe80003800000 */
[----:B------:R1:W-:Y:S01]  /*5cf0*/  @!P5 STG.E.U8 desc[UR36][R4.64+0xd8], R3 ;  /* 0x0000d8030400d986 */ /* 0x0003e2000c101124 */
[----:B------:R-:W-:Y:S05]  /*5d00*/  @P2 BRA `(.L_x_249) ;  /* 0x00000000000c2947 */ /* 0x000fea0003800000 */
[----:B--2---:R-:W1:Y:S02]  /*5d10*/  LDG.E.U8 R155, desc[UR36][R8.64+0xd9] ;  /* 0x0000d924089b7981 */ /* 0x004e64000c1e1100 */
[----:B-1----:R-:W-:-:S05]  /*5d20*/  PRMT R3, R155, 0x8880, RZ ;  /* 0x000088809b037816 */ /* 0x002fca00000000ff */
[----:B------:R-:W-:-:S07]  /*5d30*/  IMAD R12, R3, R154, RZ ;  /* 0x0000009a030c7224 */ /* 0x000fce00078e02ff */
.L_x_249:
[----:B------:R-:W-:Y:S05]  /*5d40*/  BSYNC B1 ;  /* 0x0000000000017941 */ /* 0x000fea0003800000 */
.L_x_248:
        /* <DEDUP_REMOVED lines=11> */
.L_x_251:
[----:B------:R-:W-:Y:S05]  /*5e00*/  BSYNC B1 ;  /* 0x0000000000017941 */ /* 0x000fea0003800000 */
.L_x_250:
[----:B-1----:R-:W-:Y:S01]  /*5e10*/  @!P4 IMAD R3, R134, R153, R12 ;  /* 0x000000998603c224 */ /* 0x002fe200078e020c */
[----:B------:R-:W-:Y:S04]  /*5e20*/  BSSY B1, `(.L_x_252) ;  /* 0x0000006000017945 */ /* 0x000fe80003800000 */
[----:B------:R1:W-:Y:S01]  /*5e30*/  @!P4 STG.E.U8 desc[UR36][R6.64+0xd8], R3 ;  /* 0x0000d8030600c986 */ /* 0x0003e2000c101124 */
[----:B------:R-:W-:Y:S05]  /*5e40*/  @P3 BRA `(.L_x_253) ;  /* 0x00000000000c3947 */ /* 0x000fea0003800000 */
[----:B--2---:R-:W1:Y:S02]  /*5e50*/  LDG.E.U8 R155, desc[UR36][R10.64+0xd9] ;  /* 0x0000d9240a9b7981 */ /* 0x004e64000c1e1100 */
[----:B-1----:R-:W-:-:S05]  /*5e60*/  PRMT R3, R155, 0x8880, RZ ;  /* 0x000088809b037816 */ /* 0x002fca00000000ff */
[----:B------:R-:W-:-:S07]  /*5e70*/  IMAD R12, R3, R154, RZ ;  /* 0x0000009a030c7224 */ /* 0x000fce00078e02ff */
.L_x_253:
[----:B------:R-:W-:Y:S05]  /*5e80*/  BSYNC B1 ;  /* 0x0000000000017941 */ /* 0x000fea0003800000 */
.L_x_252:
[----:B------:R-:W-:Y:S01]  /*5e90*/  @!P3 IMAD R135, R135, R153, R12 ;  /* 0x000000998787b224 */ /* 0x000fe200078e020c */
[----:B------:R-:W-:Y:S04]  /*5ea0*/  BSSY B1, `(.L_x_254) ;  /* 0x0000006000017945 */ /* 0x000fe80003800000 */
[----:B------:R0:W-:Y:S01]  /*5eb0*/  @!P3 STG.E.U8 desc[UR36][R6.64+0xd9], R135 ;  /* 0x0000d9870600b986 */ /* 0x0001e2000c101124 */
[----:B------:R-:W-:Y:S05]  /*5ec0*/  @P5 BRA `(.L_x_255) ;  /* 0x00000000000c5947 */ /* 0x000fea0003800000 */
[----:B--2---:R-:W1:Y:S02]  /*5ed0*/  LDG.E.U8 R155, desc[UR36][R8.64+0xe0] ;  /* 0x0000e024089b7981 */ /* 0x004e64000c1e1100 */
[----:B-1----:R-:W-:-:S05]  /*5ee0*/  PRMT R3, R155, 0x8880, RZ ;  /* 0x000088809b037816 */ /* 0x002fca00000000ff */
[----:B------:R-:W-:-:S07]  /*5ef0*/  IMAD R12, R3, R154, RZ ;  /* 0x0000009a030c7224 */ /* 0x000fce00078e02ff */
.L_x_255:
[----:B------:R-:W-:Y:S05]  /*5f00*/  BSYNC B1 ;  /* 0x0000000000017941 */ /* 0x000fea0003800000 */
.L_x_254:
[----:B-1----:R-:W-:Y:S01]  /*5f10*/  @!P5 IMAD R3, R136, R153, R12 ;  /* 0x000000998803d224 */ /* 0x002fe200078e020c */
[----:B------:R-:W-:Y:S04]  /*5f20*/  BSSY B1, `(.L_x_256) ;  /* 0x0000006000017945 */ /* 0x000fe80003800000 */
[----:B------:R1:W-:Y:S01]  /*5f30*/  @!P5 STG.E.U8 desc[UR36][R4.64+0xe0], R3 ;  /* 0x0000e0030400d986 */ /* 0x0003e2000c101124 */
[----:B------:R-:W-:Y:S05]  /*5f40*/  @P2 BRA `(.L_x_257) ;  /* 0x00000000000c2947 */ /* 0x000fea0003800000 */
[----:B--2---:R-:W1:Y:S02]  /*5f50*/  LDG.E.U8 R155, desc[UR36][R8.64+0xe1] ;  /* 0x0000e124089b7981 */ /* 0x004e64000c1e1100 */
[----:B-1----:R-:W-:-:S05]  /*5f60*/  PRMT R3, R155, 0x8880, RZ ;  /* 0x000088809b037816 */ /* 0x002fca00000000ff */
[----:B------:R-:W-:-:S07]  /*5f70*/  IMAD R12, R3, R154, RZ ;  /* 0x0000009a030c7224 */ /* 0x000fce00078e02ff */
.L_x_257:
[----:B------:R-:W-:Y:S05]  /*5f80*/  BSYNC B1 ;  /* 0x0000000000017941 */ /* 0x000fea0003800000 */
.L_x_256:
        /* <DEDUP_REMOVED lines=11> */
.L_x_259:
[----:B------:R-:W-:Y:S05]  /*6040*/  BSYNC B1 ;  /* 0x0000000000017941 */ /* 0x000fea0003800000 */
.L_x_258:
[----:B-1----:R-:W-:Y:S01]  /*6050*/  @!P4 IMAD R3, R138, R153, R12 ;  /* 0x000000998a03c224 */ /* 0x002fe200078e020c */
[----:B------:R-:W-:Y:S04]  /*6060*/  BSSY B1, `(.L_x_260) ;  /* 0x0000006000017945 */ /* 0x000fe80003800000 */
[----:B------:R1:W-:Y:S01]  /*6070*/  @!P4 STG.E.U8 desc[UR36][R6.64+0xe0], R3 ;  /* 0x0000e0030600c986 */ /* 0x0003e2000c101124 */
[----:B------:R-:W-:Y:S05]  /*6080*/  @P3 BRA `(.L_x_261) ;  /* 0x00000000000c3947 */ /* 0x000fea0003800000 */
[----:B--2---:R-:W1:Y:S02]  /*6090*/  LDG.E.U8 R155, desc[UR36][R10.64+0xe1] ;  /* 0x0000e1240a9b7981 */ /* 0x004e64000c1e1100 */
[----:B-1----:R-:W-:-:S05]  /*60a0*/  PRMT R3, R155, 0x8880, RZ ;  /* 0x000088809b037816 */ /* 0x002fca00000000ff */
[----:B------:R-:W-:-:S07]  /*60b0*/  IMAD R12, R3, R154, RZ ;  /* 0x0000009a030c7224 */ /* 0x000fce00078e02ff */
.L_x_261:
[----:B------:R-:W-:Y:S05]  /*60c0*/  BSYNC B1 ;  /* 0x0000000000017941 */ /* 0x000fea0003800000 */
.L_x_260:
[----:B------:R-:W-:Y:S01]  /*60d0*/  @!P3 IMAD R139, R139, R153, R12 ;  /* 0x000000998b8bb224 */ /* 0x000fe200078e020c */
[----:B------:R-:W-:Y:S04]  /*60e0*/  BSSY B1, `(.L_x_262) ;  /* 0x0000006000017945 */ /* 0x000fe80003800000 */
[----:B------:R0:W-:Y:S01]  /*60f0*/  @!P3 STG.E.U8 desc[UR36][R6.64+0xe1], R139 ;  /* 0x0000e18b0600b986 */ /* 0x0001e2000c101124 */
[----:B------:R-:W-:Y:S05]  /*6100*/  @P5 BRA `(.L_x_263) ;  /* 0x00000000000c5947 */ /* 0x000fea0003800000 */
[----:B--2---:R-:W1:Y:S02]  /*6110*/  LDG.E.U8 R155, desc[UR36][R8.64+0xe8] ;  /* 0x0000e824089b7981 */ /* 0x004e64000c1e1100 */
[----:B-1----:R-:W-:-:S05]  /*6120*/  PRMT R3, R155, 0x8880, RZ ;  /* 0x000088809b037816 */ /* 0x002fca00000000ff */
[----:B------:R-:W-:-:S07]  /*6130*/  IMAD R12, R3, R154, RZ ;  /* 0x0000009a030c7224 */ /* 0x000fce00078e02ff */
.L_x_263:
[----:B------:R-:W-:Y:S05]  /*6140*/  BSYNC B1 ;  /* 0x0000000000017941 */ /* 0x000fea0003800000 */
.L_x_262:
[----:B-1----:R-:W-:Y:S01]  /*6150*/  @!P5 IMAD R3, R140, R153, R12 ;  /* 0x000000998c03d224 */ /* 0x002fe200078e020c */
[----:B------:R-:W-:Y:S04]  /*6160*/  BSSY B1, `(.L_x_264) ;  /* 0x0000006000017945 */ /* 0x000fe80003800000 */
[----:B------:R1:W-:Y:S01]  /*6170*/  @!P5 STG.E.U8 desc[UR36][R4.64+0xe8], R3 ;  /* 0x0000e8030400d986 */ /* 0x0003e2000c101124 */
[----:B------:R-:W-:Y:S05]  /*6180*/  @P2 BRA `(.L_x_265) ;  /* 0x00000000000c2947 */ /* 0x000fea0003800000 */
[----:B--2---:R-:W1:Y:S02]  /*6190*/  LDG.E.U8 R155, desc[UR36][R8.64+0xe9] ;  /* 0x0000e924089b7981 */ /* 0x004e64000c1e1100 */
[----:B-1----:R-:W-:-:S05]  /*61a0*/  PRMT R3, R155, 0x8880, RZ ;  /* 0x000088809b037816 */ /* 0x002fca00000000ff */
[----:B------:R-:W-:-:S07]  /*61b0*/  IMAD R12, R3, R154, RZ ;  /* 0x0000009a030c7224 */ /* 0x000fce00078e02ff */
.L_x_265:
[----:B------:R-:W-:Y:S05]  /*61c0*/  BSYNC B1 ;  /* 0x0000000000017941 */ /* 0x000fea0003800000 */
.L_x_264:
        /* <DEDUP_REMOVED lines=11> */
.L_x_267:
[----:B------:R-:W-:Y:S05]  /*6280*/  BSYNC B1 ;  /* 0x0000000000017941 */ /* 0x000fea0003800000 */
.L_x_266:
[----:B-1----:R-:W-:Y:S01]  /*6290*/  @!P4 IMAD R3, R142, R153, R12 ;  /* 0x000000998e03c224 */ /* 0x002fe200078e020c */
[----:B------:R-:W-:Y:S04]  /*62a0*/  BSSY B1, `(.L_x_268) ;  /* 0x0000006000017945 */ /* 0x000fe80003800000 */
[----:B------:R1:W-:Y:S01]  /*62b0*/  @!P4 STG.E.U8 desc[UR36][R6.64+0xe8], R3 ;  /* 0x0000e8030600c986 */ /* 0x0003e2000c101124 */
[----:B------:R-:W-:Y:S05]  /*62c0*/  @P3 BRA `(.L_x_269) ;  /* 0x00000000000c3947 */ /* 0x000fea0003800000 */
[----:B--2---:R-:W1:Y:S02]  /*62d0*/  LDG.E.U8 R155, desc[UR36][R10.64+0xe9] ;  /* 0x0000e9240a9b7981 */ /* 0x004e64000c1e1100 */
[----:B-1----:R-:W-:-:S05]  /*62e0*/  PRMT R3, R155, 0x8880, RZ ;  /* 0x000088809b037816 */ /* 0x002fca00000000ff */
[----:B------:R-:W-:-:S07]  /*62f0*/  IMAD R12, R3, R154, RZ ;  /* 0x0000009a030c7224 */ /* 0x000fce00078e02ff */
.L_x_269:
[----:B------:R-:W-:Y:S05]  /*6300*/  BSYNC B1 ;  /* 0x0000000000017941 */ /* 0x000fea0003800000 */
.L_x_268:
[----:B------:R-:W-:Y:S01]  /*6310*/  @!P3 IMAD R143, R143, R153, R12 ;  /* 0x000000998f8fb224 */ /* 0x000fe200078e020c */
[----:B------:R-:W-:Y:S04]  /*6320*/  BSSY B1, `(.L_x_270) ;  /* 0x0000006000017945 */ /* 0x000fe80003800000 */
[----:B------:R0:W-:Y:S01]  /*6330*/  @!P3 STG.E.U8 desc[UR36][R6.64+0xe9], R143 ;  /* 0x0000e98f0600b986 */ /* 0x0001e2000c101124 */
[----:B------:R-:W-:Y:S05]  /*6340*/  @P5 BRA `(.L_x_271) ;  /* 0x00000000000c5947 */ /* 0x000fea0003800000 */
[----:B--2---:R-:W1:Y:S02]  /*6350*/  LDG.E.U8 R155, desc[UR36][R8.64+0xf0] ;  /* 0x0000f024089b7981 */ /* 0x004e64000c1e1100 */
[----:B-1----:R-:W-:-:S05]  /*6360*/  PRMT R3, R155, 0x8880, RZ ;  /* 0x000088809b037816 */ /* 0x002fca00000000ff */
[----:B------:R-:W-:-:S07]  /*6370*/  IMAD R12, R3, R154, RZ ;  /* 0x0000009a030c7224 */ /* 0x000fce00078e02ff */
.L_x_271:
[----:B------:R-:W-:Y:S05]  /*6380*/  BSYNC B1 ;  /* 0x0000000000017941 */ /* 0x000fea0003800000 */
.L_x_270:
[----:B-1----:R-:W-:Y:S01]  /*6390*/  @!P5 IMAD R3, R144, R153, R12 ;  /* 0x000000999003d224 */ /* 0x002fe200078e020c */
[----:B------:R-:W-:Y:S04]  /*63a0*/  BSSY B1, `(.L_x_272) ;  /* 0x0000006000017945 */ /* 0x000fe80003800000 */
[----:B------:R1:W-:Y:S01]  /*63b0*/  @!P5 STG.E.U8 desc[UR36][R4.64+0xf0], R3 ;  /* 0x0000f0030400d986 */ /* 0x0003e2000c101124 */
[----:B------:R-:W-:Y:S05]  /*63c0*/  @P2 BRA `(.L_x_273) ;  /* 0x00000000000c2947 */ /* 0x000fea0003800000 */
[----:B--2---:R-:W1:Y:S02]  /*63d0*/  LDG.E.U8 R155, desc[UR36][R8.64+0xf1] ;  /* 0x0000f124089b7981 */ /* 0x004e64000c1e1100 */
[----:B-1----:R-:W-:-:S05]  /*63e0*/  PRMT R3, R155, 0x8880, RZ ;  /* 0x000088809b037816 */ /* 0x002fca00000000ff */
[----:B------:R-:W-:-:S07]  /*63f0*/  IMAD R12, R3, R154, RZ ;  /* 0x0000009a030c7224 */ /* 0x000fce00078e02ff */
.L_x_273:
[----:B------:R-:W-:Y:S05]  /*6400*/  BSYNC B1 ;  /* 0x0000000000017941 */ /* 0x000fea0003800000 */
.L_x_272:
[C---:B------:R-:W-:Y:S01]  /*6410*/  ISETP.LT.OR P4, PT, R0.reuse, 0xf1, !P0 ;  /* 0x000000f10000780c */ /* 0x040fe20004781670 */
[----:B------:R-:W-:Y:S01]  /*6420*/  @!P2 IMAD R145, R145, R153, R12 ;  /* 0x000000999191a224 */ /* 0x000fe200078e020c */
[----:B------:R-:W-:Y:S01]  /*6430*/  BSSY B1, `(.L_x_274) ;  /* 0x000000a000017945 */ /* 0x000fe20003800000 */
[C---:B------:R-:W-:Y:S02]  /*6440*/  ISETP.LT.OR P3, PT, R0.reuse, 0xf2, !P0 ;  /* 0x000000f20000780c */ /* 0x040fe40004761670 */
        /* <DEDUP_REMOVED lines=8> */
.L_x_275:
[----:B------:R-:W-:Y:S05]  /*64d0*/  BSYNC B1 ;  /* 0x0000000000017941 */ /* 0x000fea0003800000 */
.L_x_274:
[----:B-1----:R-:W-:Y:S01]  /*64e0*/  @!P4 IMAD R3, R146, R153, R12 ;  /* 0x000000999203c224 */ /* 0x002fe200078e020c */
[----:B------:R-:W-:Y:S04]  /*64f0*/  BSSY B1, `(.L_x_276) ;  /* 0x0000006000017945 */ /* 0x000fe80003800000 */
[----:B------:R1:W-:Y:S01]  /*6500*/  @!P4 STG.E.U8 desc[UR36][R6.64+0xf0], R3 ;  /* 0x0000f0030600c986 */ /* 0x0003e2000c101124 */
[----:B------:R-:W-:Y:S05]  /*6510*/  @P3 BRA `(.L_x_277) ;  /* 0x00000000000c3947 */ /* 0x000fea0003800000 */
[----:B--2---:R-:W1:Y:S02]  /*6520*/  LDG.E.U8 R155, desc[UR36][R10.64+0xf1] ;  /* 0x0000f1240a9b7981 */ /* 0x004e64000c1e1100 */
[----:B-1----:R-:W-:-:S05]  /*6530*/  PRMT R3, R155, 0x8880, RZ ;  /* 0x000088809b037816 */ /* 0x002fca00000000ff */
[----:B------:R-:W-:-:S07]  /*6540*/  IMAD R12, R3, R154, RZ ;  /* 0x0000009a030c7224 */ /* 0x000fce00078e02ff */
.L_x_277:
[----:B------:R-:W-:Y:S05]  /*6550*/  BSYNC B1 ;  /* 0x0000000000017941 */ /* 0x000fea0003800000 */
.L_x_276:
[----:B------:R-:W-:Y:S01]  /*6560*/  @!P3 IMAD R147, R147, R153, R12 ;  /* 0x000000999393b224 */ /* 0x000fe200078e020c */
[----:B------:R-:W-:Y:S04]  /*6570*/  BSSY B1, `(.L_x_278) ;  /* 0x0000006000017945 */ /* 0x000fe80003800000 */
[----:B------:R0:W-:Y:S01]  /*6580*/  @!P3 STG.E.U8 desc[UR36][R6.64+0xf1], R147 ;  /* 0x0000f1930600b986 */ /* 0x0001e2000c101124 */
[----:B------:R-:W-:Y:S05]  /*6590*/  @P2 BRA `(.L_x_279) ;  /* 0x00000000000c2947 */ /* 0x000fea0003800000 */
[----:B--2---:R-:W1:Y:S02]  /*65a0*/  LDG.E.U8 R155, desc[UR36][R8.64+0xf8] ;  /* 0x0000f824089b7981 */ /* 0x004e64000c1e1100 */
[----:B-1----:R-:W-:-:S05]  /*65b0*/  PRMT R3, R155, 0x8880, RZ ;  /* 0x000088809b037816 */ /* 0x002fca00000000ff */
[----:B------:R-:W-:-:S07]  /*65c0*/  IMAD R12, R3, R154, RZ ;  /* 0x0000009a030c7224 */ /* 0x000fce00078e02ff */
.L_x_279:
[----:B------:R-:W-:Y:S05]  /*65d0*/  BSYNC B1 ;  /* 0x0000000000017941 */ /* 0x000fea0003800000 */
.L_x_278:
[----:B-1----:R-:W-:Y:S01]  /*65e0*/  @!P2 IMAD R3, R148, R153, R12 ;  /* 0x000000999403a224 */ /* 0x002fe200078e020c */
[----:B------:R-:W-:Y:S04]  /*65f0*/  BSSY B1, `(.L_x_280) ;  /* 0x0000006000017945 */ /* 0x000fe80003800000 */
[----:B------:R1:W-:Y:S01]  /*6600*/  @!P2 STG.E.U8 desc[UR36][R4.64+0xf8], R3 ;  /* 0x0000f8030400a986 */ /* 0x0003e2000c101124 */
[----:B------:R-:W-:Y:S05]  /*6610*/  @P1 BRA `(.L_x_281) ;  /* 0x00000000000c1947 */ /* 0x000fea0003800000 */
[----:B--2---:R-:W1:Y:S02]  /*6620*/  LDG.E.U8 R155, desc[UR36][R8.64+0xf9] ;  /* 0x0000f924089b7981 */ /* 0x004e64000c1e1100 */
[----:B-1----:R-:W-:-:S05]  /*6630*/  PRMT R3, R155, 0x8880, RZ ;  /* 0x000088809b037816 */ /* 0x002fca00000000ff */
[----:B------:R-:W-:-:S07]  /*6640*/  IMAD R12, R3, R154, RZ ;  /* 0x0000009a030c7224 */ /* 0x000fce00078e02ff */
.L_x_281:
[----:B------:R-:W-:Y:S05]  /*6650*/  BSYNC B1 ;  /* 0x0000000000017941 */ /* 0x000fea0003800000 */
.L_x_280:
[----:B------:R-:W-:Y:S01]  /*6660*/  @!P1 IMAD R149, R149, R153, R12 ;  /* 0x0000009995959224 */ /* 0x000fe200078e020c */
[----:B------:R-:W-:Y:S04]  /*6670*/  BSSY B1, `(.L_x_282) ;  /* 0x0000006000017945 */ /* 0x000fe80003800000 */
[----:B------:R0:W-:Y:S01]  /*6680*/  @!P1 STG.E.U8 desc[UR36][R4.64+0xf9], R149 ;  /* 0x0000f99504009986 */ /* 0x0001e2000c101124 */
[----:B------:R-:W-:Y:S05]  /*6690*/  @P5 BRA `(.L_x_283) ;  /* 0x00000000000c5947 */ /* 0x000fea0003800000 */
[----:B--2---:R-:W1:Y:S02]  /*66a0*/  LDG.E.U8 R155, desc[UR36][R10.64+0xf8] ;  /* 0x0000f8240a9b7981 */ /* 0x004e64000c1e1100 */
[----:B-1----:R-:W-:-:S05]  /*66b0*/  PRMT R3, R155, 0x8880, RZ ;  /* 0x000088809b037816 */ /* 0x002fca00000000ff */
[----:B------:R-:W-:-:S07]  /*66c0*/  IMAD R12, R3, R154, RZ ;  /* 0x0000009a030c7224 */ /* 0x000fce00078e02ff */
.L_x_283:
[----:B------:R-:W-:Y:S05]  /*66d0*/  BSYNC B1 ;  /* 0x0000000000017941 */ /* 0x000fea0003800000 */
.L_x_282:
[----:B-1----:R-:W-:Y:S01]  /*66e0*/  @!P5 IMAD R3, R150, R153, R12 ;  /* 0x000000999603d224 */ /* 0x002fe200078e020c */
[----:B------:R-:W-:Y:S01]  /*66f0*/  ISETP.LT.OR P0, PT, R0, 0xfa, !P0 ;  /* 0x000000fa0000780c */ /* 0x000fe20004701670 */
[----:B------:R-:W-:Y:S03]  /*6700*/  BSSY B1, `(.L_x_284) ;  /* 0x0000006000017945 */ /* 0x000fe60003800000 */
[----:B------:R1:W-:Y:S09]  /*6710*/  @!P5 STG.E.U8 desc[UR36][R6.64+0xf8], R3 ;  /* 0x0000f8030600d986 */ /* 0x0003f2000c101124 */
[----:B------:R-:W-:Y:S05]  /*6720*/  @P0 BRA `(.L_x_285) ;  /* 0x00000000000c0947 */ /* 0x000fea0003800000 */
[----:B--2---:R-:W1:Y:S02]  /*6730*/  LDG.E.U8 R155, desc[UR36][R10.64+0xf9] ;  /* 0x0000f9240a9b7981 */ /* 0x004e64000c1e1100 */
[----:B-1----:R-:W-:-:S05]  /*6740*/  PRMT R3, R155, 0x8880, RZ ;  /* 0x000088809b037816 */ /* 0x002fca00000000ff */
[----:B------:R-:W-:-:S07]  /*6750*/  IMAD R12, R3, R154, RZ ;  /* 0x0000009a030c7224 */ /* 0x000fce00078e02ff */
.L_x_285:
[----:B------:R-:W-:Y:S05]  /*6760*/  BSYNC B1 ;  /* 0x0000000000017941 */ /* 0x000fea0003800000 */
.L_x_284:
[----:B------:R-:W-:Y:S01]  /*6770*/  IMAD R151, R151, R153, R12 ;  /* 0x0000009997977224 */ /* 0x000fe200078e020c */
[----:B------:R-:W-:Y:S06]  /*6780*/  @P0 BRA `(.L_x_286) ;  /* 0x0000001800100947 */ /* 0x000fec0003800000 */
[----:B------:R0:W-:Y:S01]  /*6790*/  STG.E.U8 desc[UR36][R6.64+0xf9], R151 ;  /* 0x0000f99706007986 */ /* 0x0001e2000c101124 */
[----:B------:R-:W-:Y:S05]  /*67a0*/  BRA `(.L_x_286) ;  /* 0x0000001800087947 */ /* 0x000fea0003800000 */
.L_x_29:
[C---:B------:R-:W-:Y:S02]  /*67b0*/  ISETP.GE.AND P1, PT, R160.reuse, 0x1, PT ;  /* 0x00000001a000780c */ /* 0x040fe40003f26270 */
[----:B------:R-:W-:Y:S02]  /*67c0*/  ISETP.GE.AND P0, PT, R160, 0x9, PT ;  /* 0x00000009a000780c */ /* 0x000fe40003f06270 */
[C---:B------:R-:W-:Y:S02]  /*67d0*/  ISETP.LT.OR P4, PT, R0.reuse, 0x1, !P1 ;  /* 0x000000010000780c */ /* 0x040fe40004f81670 */
[C---:B------:R-:W-:Y:S02]  /*67e0*/  ISETP.LT.OR P3, PT, R0.reuse, 0x2, !P1 ;  /* 0x000000020000780c */ /* 0x040fe40004f61670 */
[C---:B------:R-:W-:Y:S02]  /*67f0*/  ISETP.LT.OR P2, PT, R0.reuse, 0x1, !P0 ;  /* 0x000000010000780c */ /* 0x040fe40004741670 */
[----:B------:R-:W-:-:S07]  /*6800*/  ISETP.LT.OR P5, PT, R0, 0x2, !P0 ;  /* 0x000000020000780c */ /* 0x000fce00047a1670 */
[-C--:B------:R-:W-:Y:S02]  /*6810*/  @!P4 IMAD R3, R24, R153.reuse, RZ ;  /* 0x000000991803c224 */ /* 0x080fe400078e02ff */
[-C--:B------:R-:W-:Y:S02]  /*6820*/  @!P3 IMAD R25, R25, R153.reuse, RZ ;  /* 0x000000991919b224 */ /* 0x080fe400078e02ff */
[-C--:B------:R-:W-:Y:S01]  /*6830*/  @!P2 IMAD R9, R26, R153.reuse, RZ ;  /* 0x000000991a09a224 */ /* 0x080fe200078e02ff */
[----:B------:R0:W-:Y:S01]  /*6840*/  @!P4 STG.E.U8 desc[UR36][R4.64], R3 ;  /* 0x000000030400c986 */ /* 0x0001e2000c101124 */
[C---:B------:R-:W-:Y:S01]  /*6850*/  ISETP.LT.OR P4, PT, R0.reuse, 0x9, !P1 ;  /* 0x000000090000780c */ /* 0x040fe20004f81670 */
[----:B------:R-:W-:Y:S02]  /*6860*/  @!P5 IMAD R27, R27, R153, RZ ;  /* 0x000000991b1bd224 */ /* 0x000fe400078e02ff */
[----:B------:R-:W-:Y:S01]  /*6870*/  @!P3 STG.E.U8 desc[UR36][R4.64+0x1], R25 ;  /* 0x000001190400b986 */ /* 0x000fe2000c101124 */
[----:B------:R-:W-:-:S03]  /*6880*/  ISETP.LT.OR P3, PT, R0, 0xa, !P1 ;  /* 0x0000000a0000780c */ /* 0x000fc60004f61670 */
[----:B------:R1:W-:Y:S01]  /*6890*/  @!P2 STG.E.U8 desc[UR36][R6.64], R9 ;  /* 0x000000090600a986 */ /* 0x0003e2000c101124 */
[----:B------:R-:W-:-:S03]  /*68a0*/  ISETP.LT.OR P2, PT, R0, 0x9, !P0 ;  /* 0x000000090000780c */ /* 0x000fc60004741670 */
[----:B------:R-:W-:Y:S01]  /*68b0*/  @!P5 STG.E.U8 desc[UR36][R6.64+0x1], R27 ;  /* 0x0000011b0600d986 */ /* 0x000fe2000c101124 */
[----:B------:R-:W-:Y:S01]  /*68c0*/  ISETP.LT.OR P5, PT, R0, 0xa, !P0 ;  /* 0x0000000a0000780c */ /* 0x000fe200047a1670 */
[----:B------:R-:W-:-:S04]  /*68d0*/  @!P4 IMAD R11, R28, R153, RZ ;  /* 0x000000991c0bc224 */ /* 0x000fc800078e02ff */
[-C--:B------:R-:W-:Y:S01]  /*68e0*/  @!P3 IMAD R29, R29, R153.reuse, RZ ;  /* 0x000000991d1db224 */ /* 0x080fe200078e02ff */
[----:B------:R-:W-:Y:S01]  /*68f0*/  @!P4 STG.E.U8 desc[UR36][R4.64+0x8], R11 ;  /* 0x0000080b0400c986 */ /* 0x000fe2000c101124 */
[----:B------:R-:W-:Y:S02]  /*6900*/  ISETP.LT.OR P4, PT, R0, 0x11, !P1 ;  /* 0x000000110000780c */ /* 0x000fe40004f81670 */
[-C--:B0-----:R-:W-:Y:S01]  /*6910*/  @!P2 IMAD R3, R30, R153.reuse, RZ ;  /* 0x000000991e03a224 */ /* 0x081fe200078e02ff */
[----:B------:R-:W-:Y:S01]  /*6920*/  @!P3 STG.E.U8 desc[UR36][R4.64+0x9], R29 ;  /* 0x0000091d0400b986 */ /* 0x000fe2000c101124 */
[C---:B------:R-:W-:Y:S02]  /*6930*/  ISETP.LT.OR P3, PT, R0.reuse, 0x12, !P1 ;  /* 0x000000120000780c */ /* 0x040fe40004f61670 */
[----:B------:R-:W-:Y:S01]  /*6940*/  @!P5 IMAD R31, R31, R153, RZ ;  /* 0x000000991f1fd224 */ /* 0x000fe200078e02ff */
[----:B------:R0:W-:Y:S01]  /*6950*/  @!P2 STG.E.U8 desc[UR36][R6.64+0x8], R3 ;  /* 0x000008030600a986 */ /* 0x0001e2000c101124 */
[----:B------:R-:W-:-:S03]  /*6960*/  ISETP.LT.OR P2, PT, R0, 0x11, !P0 ;  /* 0x000000110000780c */ /* 0x000fc60004741670 */
[----:B------:R-:W-:Y:S01]  /*6970*/  @!P5 STG.E.U8 desc[UR36][R6.64+0x9], R31 ;  /* 0x0000091f0600d986 */ /* 0x000fe2000c101124 */
[----:B------:R-:W-:Y:S01]  /*6980*/  ISETP.LT.OR P5, PT, R0, 0x12, !P0 ;  /* 0x000000120000780c */ /* 0x000fe200047a1670 */
[----:B-1----:R-:W-:-:S04]  /*6990*/  @!P4 IMAD R9, R32, R153, RZ ;  /* 0x000000992009c224 */ /* 0x002fc800078e02ff */
        /* <DEDUP_REMOVED lines=301> */
[----:B------:R1:W-:Y:S01]  /*7c70*/  @!P4 STG.E.U8 desc[UR36][R4.64+0xd8], R11 ;  /* 0x0000d80b0400c986 */ /* 0x0003e2000c101124 */
        /* <DEDUP_REMOVED lines=13> */
[-C--:B-1----:R-:W-:Y:S01]  /*7d50*/  @!P2 IMAD R11, R138, R153.reuse, RZ ;  /* 0x000000998a0ba224 */ /* 0x082fe200078e02ff */
[----:B------:R-:W-:Y:S01]  /*7d60*/  @!P3 STG.E.U8 desc[UR36][R4.64+0xe1], R137 ;  /* 0x0000e1890400b986 */ /* 0x000fe2000c101124 */
[C---:B------:R-:W-:Y:S02]  /*7d70*/  ISETP.LT.OR P3, PT, R0.reuse, 0xea, !P1 ;  /* 0x000000ea0000780c */ /* 0x040fe40004f61670 */
[----:B------:R-:W-:Y:S01]  /*7d80*/  @!P5 IMAD R139, R139, R153, RZ ;  /* 0x000000998b8bd224 */ /* 0x000fe200078e02ff */
[----:B------:R1:W-:Y:S01]  /*7d90*/  @!P2 STG.E.U8 desc[UR36][R6.64+0xe0], R11 ;  /* 0x0000e00b0600a986 */ /* 0x0003e2000c101124 */
[----:B------:R-:W-:-:S03]  /*7da0*/  ISETP.LT.OR P2, PT, R0, 0xe9, !P0 ;  /* 0x000000e90000780c */ /* 0x000fc60004741670 */
[----:B------:R-:W-:Y:S01]  /*7db0*/  @!P5 STG.E.U8 desc[UR36][R6.64+0xe1], R139 ;  /* 0x0000e18b0600d986 */ /* 0x000fe2000c101124 */
[----:B------:R-:W-:Y:S01]  /*7dc0*/  ISETP.LT.OR P5, PT, R0, 0xea, !P0 ;  /* 0x000000ea0000780c */ /* 0x000fe200047a1670 */
[----:B0-----:R-:W-:-:S04]  /*7dd0*/  @!P4 IMAD R3, R140, R153, RZ ;  /* 0x000000998c03c224 */ /* 0x001fc800078e02ff */
[-C--:B------:R-:W-:Y:S01]  /*7de0*/  @!P3 IMAD R141, R141, R153.reuse, RZ ;  /* 0x000000998d8db224 */ /* 0x080fe200078e02ff */
[----:B------:R0:W-:Y:S01]  /*7df0*/  @!P4 STG.E.U8 desc[UR36][R4.64+0xe8], R3 ;  /* 0x0000e8030400c986 */ /* 0x0001e2000c101124 */
[----:B------:R-:W-:Y:S02]  /*7e00*/  ISETP.LT.OR P4, PT, R0, 0xf2, !P1 ;  /* 0x000000f20000780c */ /* 0x000fe40004f81670 */
[-C--:B---3--:R-:W-:Y:S01]  /*7e10*/  @!P2 IMAD R9, R142, R153.reuse, RZ ;  /* 0x000000998e09a224 */ /* 0x088fe200078e02ff */
[----:B------:R-:W-:Y:S01]  /*7e20*/  @!P3 STG.E.U8 desc[UR36][R4.64+0xe9], R141 ;  /* 0x0000e98d0400b986 */ /* 0x000fe2000c101124 */
[C---:B------:R-:W-:Y:S02]  /*7e30*/  ISETP.LT.OR P3, PT, R0.reuse, 0xf1, !P1 ;  /* 0x000000f10000780c */ /* 0x040fe40004f61670 */
[----:B------:R-:W-:Y:S01]  /*7e40*/  @!P5 IMAD R143, R143, R153, RZ ;  /* 0x000000998f8fd224 */ /* 0x000fe200078e02ff */
[----:B------:R-:W-:Y:S01]  /*7e50*/  @!P2 STG.E.U8 desc[UR36][R6.64+0xe8], R9 ;  /* 0x0000e8090600a986 */ /* 0x000fe2000c101124 */
[----:B------:R-:W-:-:S03]  /*7e60*/  ISETP.LT.OR P2, PT, R0, 0xf1, !P0 ;  /* 0x000000f10000780c */ /* 0x000fc60004741670 */
[----:B------:R-:W-:Y:S01]  /*7e70*/  @!P5 STG.E.U8 desc[UR36][R6.64+0xe9], R143 ;  /* 0x0000e98f0600d986 */ /* 0x000fe2000c101124 */
[----:B------:R-:W-:Y:S01]  /*7e80*/  ISETP.LT.OR P5, PT, R0, 0xf9, !P0 ;  /* 0x000000f90000780c */ /* 0x000fe200047a1670 */
[----:B------:R-:W-:-:S04]  /*7e90*/  @!P4 IMAD R145, R145, R153, RZ ;  /* 0x000000999191c224 */ /* 0x000fc800078e02ff */
[-C--:B-1----:R-:W-:Y:S01]  /*7ea0*/  @!P3 IMAD R11, R144, R153.reuse, RZ ;  /* 0x00000099900bb224 */ /* 0x082fe200078e02ff */
[----:B------:R-:W-:Y:S01]  /*7eb0*/  @!P4 STG.E.U8 desc[UR36][R4.64+0xf1], R145 ;  /* 0x0000f1910400c986 */ /* 0x000fe2000c101124 */
[C---:B------:R-:W-:Y:S02]  /*7ec0*/  ISETP.LT.OR P4, PT, R0.reuse, 0xf2, !P0 ;  /* 0x000000f20000780c */ /* 0x040fe40004781670 */
[C---:B------:R-:W-:Y:S01]  /*7ed0*/  ISETP.LT.OR P0, PT, R0.reuse, 0xfa, !P0 ;  /* 0x000000fa0000780c */ /* 0x040fe20004701670 */
[----:B------:R1:W-:Y:S01]  /*7ee0*/  @!P3 STG.E.U8 desc[UR36][R4.64+0xf0], R11 ;  /* 0x0000f00b0400b986 */ /* 0x0003e2000c101124 */
[----:B------:R-:W-:Y:S01]  /*7ef0*/  ISETP.LT.OR P3, PT, R0, 0xf9, !P1 ;  /* 0x000000f90000780c */ /* 0x000fe20004f61670 */
[----:B0-----:R-:W-:Y:S01]  /*7f00*/  @!P2 IMAD R3, R146, R153, RZ ;  /* 0x000000999203a224 */ /* 0x001fe200078e02ff */
[----:B------:R-:W-:-:S04]  /*7f10*/  ISETP.LT.OR P1, PT, R0, 0xfa, !P1 ;  /* 0x000000fa0000780c */ /* 0x000fc80004f21670 */
[----:B------:R0:W-:Y:S03]  /*7f20*/  @!P2 STG.E.U8 desc[UR36][R6.64+0xf0], R3 ;  /* 0x0000f0030600a986 */ /* 0x0001e6000c101124 */
[-C--:B------:R-:W-:Y:S02]  /*7f30*/  @!P4 IMAD R147, R147, R153.reuse, RZ ;  /* 0x000000999393c224 */ /* 0x080fe400078e02ff */
[-C--:B-1----:R-:W-:Y:S02]  /*7f40*/  @!P5 IMAD R11, R150, R153.reuse, RZ ;  /* 0x00000099960bd224 */ /* 0x082fe400078e02ff */
[-C--:B------:R-:W-:Y:S01]  /*7f50*/  @!P3 IMAD R9, R148, R153.reuse, RZ ;  /* 0x000000999409b224 */ /* 0x080fe200078e02ff */
[----:B------:R0:W-:Y:S01]  /*7f60*/  @!P4 STG.E.U8 desc[UR36][R6.64+0xf1], R147 ;  /* 0x0000f1930600c986 */ /* 0x0001e2000c101124 */
[-C--:B------:R-:W-:Y:S02]  /*7f70*/  @!P1 IMAD R149, R149, R153.reuse, RZ ;  /* 0x0000009995959224 */ /* 0x080fe400078e02ff */
[----:B------:R-:W-:Y:S01]  /*7f80*/  @!P0 IMAD R151, R151, R153, RZ ;  /* 0x0000009997978224 */ /* 0x000fe200078e02ff */
[----:B------:R0:W-:Y:S04]  /*7f90*/  @!P3 STG.E.U8 desc[UR36][R4.64+0xf8], R9 ;  /* 0x0000f8090400b986 */ /* 0x0001e8000c101124 */
[----:B------:R0:W-:Y:S04]  /*7fa0*/  @!P1 STG.E.U8 desc[UR36][R4.64+0xf9], R149 ;  /* 0x0000f99504009986 */ /* 0x0001e8000c101124 */
[----:B------:R0:W-:Y:S04]  /*7fb0*/  @!P5 STG.E.U8 desc[UR36][R6.64+0xf8], R11 ;  /* 0x0000f80b0600d986 */ /* 0x0001e8000c101124 */
[----:B------:R0:W-:Y:S02]  /*7fc0*/  @!P0 STG.E.U8 desc[UR36][R6.64+0xf9], R151 ;  /* 0x0000f99706008986 */ /* 0x0001e4000c101124 */
.L_x_286:
[----:B------:R-:W-:Y:S05]  /*7fd0*/  BSYNC B0 ;  /* 0x0000000000007941 */ /* 0x000fea0003800000 */
.L_x_28:
[----:B------:R-:W-:Y:S01]  /*7fe0*/  ULDC UR4, c[0x0][0xc] ;  /* 0x0000030000047ab9 */ /* 0x000fe20000000800 */
[----:B------:R-:W-:Y:S01]  /*7ff0*/  ULDC UR5, c[0x0][0x10] ;  /* 0x0000040000057ab9 */ /* 0x000fe20000000800 */
[----:B01----:R-:W0:Y:S01]  /*8000*/  LDC R3, c[0x0][0x14] ;  /* 0x00000500ff037b82 */ /* 0x003e220000000800 */
[----:B------:R-:W-:Y:S01]  /*8010*/  UIMAD.WIDE.U32 UR4, UR4, UR5, URZ ;  /* 0x00000005040472a5 */ /* 0x000fe2000f8e003f */
[----:B------:R-:W-:Y:S01]  /*8020*/  PRMT R0, RZ, 0x7610, R0 ;  /* 0x00007610ff007816 */ /* 0x000fe20000000000 */
[----:B------:R-:W-:Y:S02]  /*8030*/  IMAD.MOV.U32 R23, RZ, RZ, -0x1 ;  /* 0xffffffffff177424 */ /* 0x000fe400078e00ff */
[----:B------:R-:W-:Y:S02]  /*8040*/  IMAD.MOV.U32 R22, RZ, RZ, -0x1 ;  /* 0xffffffffff167424 */ /* 0x000fe400078e00ff */
[----:B0-----:R-:W-:-:S04]  /*8050*/  IMAD.WIDE.U32 R16, R3, UR4, R16 ;  /* 0x0000000403107c25 */ /* 0x001fc8000f8e0010 */
[----:B------:R-:W-:Y:S01]  /*8060*/  IMAD R3, R3, UR5, RZ ;  /* 0x0000000503037c24 */ /* 0x000fe2000f8e02ff */
[----:B------:R-:W-:Y:S02]  /*8070*/  ULDC.64 UR4, c[0x0][0x650] ;  /* 0x0001940000047ab9 */ /* 0x000fe40000000a00 */
[----:B------:R-:W-:Y:S01]  /*8080*/  ISETP.GE.U32.AND P0, PT, R16, UR4, PT ;  /* 0x0000000410007c0c */ /* 0x000fe2000bf06070 */
[----:B------:R-:W-:-:S05]  /*8090*/  IMAD.IADD R17, R17, 0x1, R3 ;  /* 0x0000000111117824 */ /* 0x000fca00078e0203 */
[----:B------:R-:W-:-:S13]  /*80a0*/  ISETP.GE.U32.AND.EX P0, PT, R17, UR5, PT, P0 ;  /* 0x0000000511007c0c */ /* 0x000fda000bf06100 */
[----:B------:R-:W-:Y:S05]  /*80b0*/  @P0 BRA `(.L_x_287) ;  /* 0x0000000400640947 */ /* 0x000fea0003800000 */
[----:B------:R-:W0:Y:S01]  /*80c0*/  S2R R12, SR_CTAID.X ;  /* 0x00000000000c7919 */ /* 0x000e220000002500 */
[----:B------:R-:W1:Y:S01]  /*80d0*/  LDC.64 R10, c[0x0][0x628] ;  /* 0x00018a00ff0a7b82 */ /* 0x000e620000000a00 */
[----:B------:R-:W-:Y:S01]  /*80e0*/  ULDC UR4, c[0x0][0x150] ;  /* 0x0000540000047ab9 */ /* 0x000fe20000000800 */
[----:B------:R-:W-:Y:S01]  /*80f0*/  IMAD.MOV.U32 R8, RZ, RZ, R16 ;  /* 0x000000ffff087224 */ /* 0x000fe200078e0010 */
[----:B------:R-:W0:Y:S01]  /*8100*/  S2R R23, SR_CTAID.Y ;  /* 0x0000000000177919 */ /* 0x000e220000002600 */
[----:B------:R-:W-:-:S04]  /*8110*/  IMAD.MOV.U32 R9, RZ, RZ, R17 ;  /* 0x000000ffff097224 */ /* 0x000fc800078e0011 */
[----:B------:R-:W2:Y:S08]  /*8120*/  LDC R21, c[0x0][0x144] ;  /* 0x00005100ff157b82 */ /* 0x000eb00000000800 */
[----:B------:R-:W2:Y:S08]  /*8130*/  LDC R0, c[0x0][0x630] ;  /* 0x00018c00ff007b82 */ /* 0x000eb00000000800 */
[----:B------:R-:W2:Y:S01]  /*8140*/  LDC.64 R14, c[0x0][0x620] ;  /* 0x00018800ff0e7b82 */ /* 0x000ea20000000a00 */
[----:B-1----:R-:W-:-:S04]  /*8150*/  ISETP.NE.U32.AND P0, PT, R10, RZ, PT ;  /* 0x000000ff0a00720c */ /* 0x002fc80003f05070 */
[----:B------:R-:W-:Y:S02]  /*8160*/  ISETP.NE.AND.EX P0, PT, R11, RZ, PT, P0 ;  /* 0x000000ff0b00720c */ /* 0x000fe40003f05300 */
[----:B0-----:R-:W-:-:S05]  /*8170*/  I2FP.F32.U32 R3, R12 ;  /* 0x0000000c00037245 */ /* 0x001fca0000201000 */
[----:B------:R-:W-:-:S04]  /*8180*/  FMUL R3, R3, UR4 ;  /* 0x0000000403037c20 */ /* 0x000fc80008400000 */
[----:B------:R0:W1:Y:S02]  /*8190*/  F2I.U32.TRUNC.NTZ R20, R3 ;  /* 0x0000000300147305 */ /* 0x000064000020f000 */
[----:B------:R-:W-:Y:S05]  /*81a0*/  @!P0 BRA `(.L_x_288) ;  /* 0x0000000000288947 */ /* 0x000fea0003800000 */
[----:B0-----:R-:W0:Y:S02]  /*81b0*/  LDC R3, c[0x0][0x634] ;  /* 0x00018d00ff037b82 */ /* 0x001e240000000800 */
[----:B0-----:R-:W-:-:S05]  /*81c0*/  IADD3 R3, P0, R16, R3, RZ ;  /* 0x0000000310037210 */ /* 0x001fca0007f1e0ff */
[----:B------:R-:W-:-:S04]  /*81d0*/  IMAD.X R13, RZ, RZ, R17, P0 ;  /* 0x000000ffff0d7224 */ /* 0x000fc800000e0611 */
[----:B---3--:R-:W-:-:S04]  /*81e0*/  IMAD.WIDE.U32 R4, R13, R10, RZ ;  /* 0x0000000a0d047225 */ /* 0x008fc800078e00ff */
[----:B----4-:R-:W-:-:S04]  /*81f0*/  IMAD.WIDE.U32 R6, P0, R3, R11, R4 ;  /* 0x0000000b03067225 */ /* 0x010fc80007800004 */
[----:B------:R-:W-:-:S04]  /*8200*/  IMAD.WIDE.U32 R4, R3, R10, RZ ;  /* 0x0000000a03047225 */ /* 0x000fc800078e00ff */
[----:B------:R-:W-:Y:S01]  /*8210*/  IMAD.X R9, RZ, RZ, RZ, P0 ;  /* 0x000000ffff097224 */ /* 0x000fe200000e06ff */
[----:B------:R-:W-:Y:S01]  /*8220*/  IADD3 RZ, P0, R5, R6, RZ ;  /* 0x0000000605ff7210 */ /* 0x000fe20007f1e0ff */
[----:B------:R-:W-:-:S04]  /*8230*/  IMAD.MOV.U32 R8, RZ, RZ, R7 ;  /* 0x000000ffff087224 */ /* 0x000fc800078e0007 */
[----:B------:R-:W-:-:S08]  /*8240*/  IMAD.WIDE.U32.X R8, R13, R11, R8, P0 ;  /* 0x0000000b0d087225 */ /* 0x000fd000000e0408 */
.L_x_288:
[----:B----4-:R-:W4:Y:S01]  /*8250*/  LDC.64 R26, c[0x0][0x640] ;  /* 0x00019000ff1a7b82 */ /* 0x010f220000000a00 */
[-CC-:B--2---:R-:W-:Y:S01]  /*8260*/  SHF.R.U64 R22, R8, R0.reuse, R9.reuse ;  /* 0x0000000008167219 */ /* 0x184fe20000001209 */
[----:B-1----:R-:W-:Y:S01]  /*8270*/  IMAD.MOV R20, RZ, RZ, -R20 ;  /* 0x000000ffff147224 */ /* 0x002fe200078e0a14 */
[----:B------:R-:W-:Y:S01]  /*8280*/  SHF.R.U32.HI R0, RZ, R0, R9 ;  /* 0x00000000ff007219 */ /* 0x000fe20000011609 */
[----:B------:R-:W-:Y:S01]  /*8290*/  ULDC UR4, c[0x0][0x154] ;  /* 0x0000550000047ab9 */ /* 0x000fe20000000800 */
[----:B0-----:R-:W-:Y:S01]  /*82a0*/  IADD3 R3, P0, RZ, -R22, RZ ;  /* 0x80000016ff037210 */ /* 0x001fe20007f1e0ff */
[----:B------:R-:W-:Y:S02]  /*82b0*/  IMAD R21, R21, R20, R12 ;  /* 0x0000001415157224 */ /* 0x000fe400078e020c */
[----:B------:R-:W0:Y:S01]  /*82c0*/  LDC R6, c[0x0][0x618] ;  /* 0x00018600ff067b82 */ /* 0x000e220000000800 */
[----:B------:R-:W-:Y:S02]  /*82d0*/  IMAD.MOV.U32 R7, RZ, RZ, 0x1 ;  /* 0x00000001ff077424 */ /* 0x000fe400078e00ff */
[----:B---3--:R-:W-:-:S04]  /*82e0*/  IMAD.X R5, RZ, RZ, ~R0, P0 ;  /* 0x000000ffff057224 */ /* 0x008fc800000e0e00 */
[-C--:B------:R-:W-:Y:S01]  /*82f0*/  IMAD R0, R5, R14.reuse, RZ ;  /* 0x0000000e05007224 */ /* 0x080fe200078e02ff */
[----:B------:R-:W1:Y:S01]  /*8300*/  LDC R8, c[0x0][0x608] ;  /* 0x00018200ff087b82 */ /* 0x000e620000000800 */
[----:B------:R-:W-:-:S04]  /*8310*/  IMAD.WIDE.U32 R4, R3, R14, R16 ;  /* 0x0000000e03047225 */ /* 0x000fc800078e0010 */
[----:B------:R-:W-:Y:S01]  /*8320*/  IMAD R3, R3, R15, R0 ;  /* 0x0000000f03037224 */ /* 0x000fe200078e0200 */
[----:B------:R-:W-:Y:S02]  /*8330*/  I2FP.F32.U32 R0, R23 ;  /* 0x0000001700007245 */ /* 0x000fe40000201000 */
[----:B------:R-:W2:Y:S01]  /*8340*/  LDC R24, c[0x0][0x658] ;  /* 0x00019600ff187b82 */ /* 0x000ea20000000800 */
[----:B------:R-:W-:Y:S01]  /*8350*/  IMAD.IADD R3, R5, 0x1, R3 ;  /* 0x0000000105037824 */ /* 0x000fe200078e0203 */
[----:B----4-:R-:W-:Y:S01]  /*8360*/  ISETP.NE.U32.AND P0, PT, R26, RZ, PT ;  /* 0x000000ff1a00720c */ /* 0x010fe20003f05070 */
[----:B------:R-:W-:Y:S01]  /*8370*/  FMUL R0, R0, UR4 ;  /* 0x0000000400007c20 */ /* 0x000fe20008400000 */
[----:B------:R-:W-:Y:S02]  /*8380*/  IMAD.MOV.U32 R5, RZ, RZ, -0x1 ;  /* 0xffffffffff057424 */ /* 0x000fe400078e00ff */
[----:B------:R-:W-:Y:S01]  /*8390*/  ISETP.NE.AND.EX P0, PT, R27, RZ, PT, P0 ;  /* 0x000000ff1b00720c */ /* 0x000fe20003f05300 */
[----:B------:R3:W4:Y:S01]  /*83a0*/  F2I.U32.TRUNC.NTZ R13, R0 ;  /* 0x00000000000d7305 */ /* 0x000722000020f000 */
[----:B------:R-:W3:Y:S01]  /*83b0*/  LDC R20, c[0x0][0x148] ;  /* 0x00005200ff147b82 */ /* 0x000ee20000000800 */
[----:B0-----:R-:W-:-:S02]  /*83c0*/  SHF.R.U64 R12, R4, R6, R3 ;  /* 0x00000006040c7219 */ /* 0x001fc40000001203 */
[----:B------:R-:W-:-:S05]  /*83d0*/  SHF.R.U32.HI R3, RZ, R6, R3 ;  /* 0x00000006ff037219 */ /* 0x000fca0000011603 */
[----:B------:R-:W0:Y:S01]  /*83e0*/  LDC R15, c[0x0][0x600] ;  /* 0x00018000ff0f7b82 */ /* 0x000e220000000800 */
[-CC-:B-1----:R-:W-:Y:S02]  /*83f0*/  SHF.R.U64 R10, R12, R8.reuse, R3.reuse ;  /* 0x000000080c0a7219 */ /* 0x182fe40000001203 */
[----:B------:R-:W-:-:S05]  /*8400*/  SHF.R.U32.HI R3, RZ, R8, R3 ;  /* 0x00000008ff037219 */ /* 0x000fca0000011603 */
[----:B------:R-:W1:Y:S01]  /*8410*/  LDC R28, c[0x0][0x648] ;  /* 0x00019200ff1c7b82 */ /* 0x000e620000000800 */
[-C--:B--2---:R-:W-:Y:S02]  /*8420*/  SHF.L.U32 R4, R5, R24.reuse, RZ ;  /* 0x0000001805047219 */ /* 0x084fe400000006ff */
[--C-:B------:R-:W-:Y:S02]  /*8430*/  SHF.R.U64 R14, R10, R24, R3.reuse ;  /* 0x000000180a0e7219 */ /* 0x100fe40000001203 */
[----:B------:R-:W-:Y:S02]  /*8440*/  LOP3.LUT R25, RZ, R4, RZ, 0x33, !PT ;  /* 0x00000004ff197212 */ /* 0x000fe400078e33ff */
[-C--:B------:R-:W-:Y:S01]  /*8450*/  SHF.R.U32.HI R5, RZ, R24.reuse, R3 ;  /* 0x00000018ff057219 */ /* 0x080fe20000011603 */
[----:B------:R-:W2:Y:S01]  /*8460*/  LDC R29, c[0x0][0x638] ;  /* 0x00018e00ff1d7b82 */ /* 0x000ea20000000800 */
[----:B------:R-:W-:Y:S01]  /*8470*/  SHF.L.U32 R152, R7, R24, RZ ;  /* 0x0000001807987219 */ /* 0x000fe200000006ff */
[----:B------:R-:W-:-:S06]  /*8480*/  IMAD.MOV.U32 R4, RZ, RZ, R14 ;  /* 0x000000ffff047224 */ /* 0x000fcc00078e000e */
[----:B------:R-:W0:Y:S01]  /*8490*/  LDC R30, c[0x0][0x610] ;  /* 0x00018400ff1e7b82 */ /* 0x000e220000000800 */
[----:B----4-:R-:W-:Y:S05]  /*84a0*/  @!P0 BRA `(.L_x_289) ;  /* 0x0000000000288947 */ /* 0x010fea0003800000 */
[----:B------:R-:W4:Y:S02]  /*84b0*/  LDC R3, c[0x0][0x64c] ;  /* 0x00019300ff037b82 */ /* 0x000f240000000800 */
[----:B----4-:R-:W-:-:S05]  /*84c0*/  IADD3 R3, P0, R14, R3, RZ ;  /* 0x000000030e037210 */ /* 0x010fca0007f1e0ff */
        /* <DEDUP_REMOVED lines=8> */
.L_x_289:
[----:B------:R-:W-:Y:S01]  /*8550*/  ISETP.NE.AND P0, PT, R2, 0x1, PT ;  /* 0x000000010200780c */ /* 0x000fe20003f05270 */
[----:B0-----:R-:W-:Y:S01]  /*8560*/  VIADD R7, R15, 0xffffffff ;  /* 0xffffffff0f077836 */ /* 0x001fe20000000000 */
[----:B-1-3--:R-:W-:Y:S01]  /*8570*/  SHF.R.U64 R0, R4, R28, R5 ;  /* 0x0000001c04007219 */ /* 0x00afe20000001205 */
[----:B------:R-:W-:Y:S01]  /*8580*/  IMAD.MOV R13, RZ, RZ, -R13 ;  /* 0x000000ffff0d7224 */ /* 0x000fe200078e0a0d */
[----:B------:R-:W-:Y:S01]  /*8590*/  LOP3.LUT R5, R10, R25, RZ, 0xc0, !PT ;  /* 0x000000190a057212 */ /* 0x000fe200078ec0ff */
[----:B------:R-:W-:Y:S02]  /*85a0*/  IMAD.MOV.U32 R4, RZ, RZ, 0x1 ;  /* 0x00000001ff047424 */ /* 0x000fe400078e00ff */
[----:B------:R-:W-:Y:S02]  /*85b0*/  IMAD.MOV R3, RZ, RZ, -R0 ;  /* 0x000000ffff037224 */ /* 0x000fe400078e0a00 */
[----:B------:R-:W-:Y:S01]  /*85c0*/  IMAD R152, R152, R0, R5 ;  /* 0x0000000098987224 */ /* 0x000fe200078e0205 */
[----:B------:R-:W-:Y:S01]  /*85d0*/  LOP3.LUT R5, R12, R7, RZ, 0xc0, !PT ;  /* 0x000000070c057212 */ /* 0x000fe200078ec0ff */
[----:B--2---:R-:W-:-:S02]  /*85e0*/  IMAD R0, R3, R29, R14 ;  /* 0x0000001d03007224 */ /* 0x004fc400078e020e */
[----:B------:R-:W-:Y:S02]  /*85f0*/  @P0 IMAD R21, R20, R13, R23 ;  /* 0x0000000d14150224 */ /* 0x000fe400078e0217 */
[----:B------:R-:W-:Y:S01]  /*8600*/  IMAD R3, R0, R15, R5 ;  /* 0x0000000f00037224 */ /* 0x000fe200078e0205 */
[----:B------:R-:W-:Y:S01]  /*8610*/  PRMT R0, R4, 0x7610, R0 ;  /* 0x0000761004007816 */ /* 0x000fe20000000000 */
[----:B------:R-:W-:-:S05]  /*8620*/  IMAD R152, R152, R30, R21 ;  /* 0x0000001e98987224 */ /* 0x000fca00078e0215 */
[----:B------:R-:W-:Y:S02]  /*8630*/  SEL R23, R3, R152, !P0 ;  /* 0x0000009803177207 */ /* 0x000fe40004000000 */
[----:B------:R-:W-:-:S07]  /*8640*/  SEL R152, R152, R3, !P0 ;  /* 0x0000000398987207 */ /* 0x000fce0004000000 */
.L_x_287:
[----:B------:R-:W-:-:S13]  /*8650*/  LOP3.LUT P0, RZ, R0, 0xff, RZ, 0xc0, !PT ;  /* 0x000000ff00ff7812 */ /* 0x000fda000780c0ff */
[----:B------:R-:W-:Y:S05]  /*8660*/  @P0 BRA `(.L_x_290) ;  /* 0xffffff8800280947 */ /* 0x000fea000383ffff */
[----:B------:R-:W-:Y:S05]  /*8670*/  EXIT ;  /* 0x000000000000794d */ /* 0x000fea0003800000 */
.L_x_3:
[----:B0-----:R-:W-:Y:S01]  /*8680*/  ULDC.64 UR4, c[0x0][0x650] ;  /* 0x0001940000047ab9 */ /* 0x001fe20000000a00 */
        /* <DEDUP_REMOVED lines=25> */
.L_x_292:
[--C-:B------:R-:W-:Y:S01]  /*8820*/  SHF.R.U64 R12, R10, R14, R11.reuse ;  /* 0x0000000e0a0c7219 */ /* 0x100fe2000000120b */
[----:B------:R-:W0:Y:S01]  /*8830*/  LDC R22, c[0x0][0x618] ;  /* 0x00018600ff167b82 */ /* 0x000e220000000800 */
[----:B------:R-:W-:Y:S01]  /*8840*/  I2FP.F32.U32 R6, R4 ;  /* 0x0000000400067245 */ /* 0x000fe20000201000 */
[----:B------:R-:W-:Y:S01]  /*8850*/  ULDC UR4, c[0x0][0x150] ;  /* 0x0000540000047ab9 */ /* 0x000fe20000000800 */
[----:B------:R-:W-:Y:S02]  /*8860*/  SHF.R.U32.HI R5, RZ, R14, R11 ;  /* 0x0000000eff057219 */ /* 0x000fe4000001160b */
[----:B------:R-:W-:Y:S01]  /*8870*/  IADD3 R9, P0, RZ, -R12, RZ ;  /* 0x8000000cff097210 */ /* 0x000fe20007f1e0ff */
[----:B------:R-:W-:Y:S01]  /*8880*/  FMUL R11, R6, UR4 ;  /* 0x00000004060b7c20 */ /* 0x000fe20008400000 */
[----:B------:R-:W-:Y:S01]  /*8890*/  ULDC UR4, c[0x0][0x154] ;  /* 0x0000550000047ab9 */ /* 0x000fe20000000800 */
[----:B------:R-:W1:Y:S02]  /*88a0*/  LDC.64 R24, c[0x0][0x640] ;  /* 0x00019000ff187b82 */ /* 0x000e640000000a00 */
[----:B------:R-:W-:-:S02]  /*88b0*/  IMAD.X R5, RZ, RZ, ~R5, P0 ;  /* 0x000000ffff057224 */ /* 0x000fc400000e0e05 */
[----:B------:R-:W2:Y:S01]  /*88c0*/  F2I.U32.TRUNC.NTZ R11, R11 ;  /* 0x0000000b000b7305 */ /* 0x000ea2000020f000 */
[----:B------:R-:W-:-:S03]  /*88d0*/  IMAD.WIDE.U32 R6, R9, R20, R16 ;  /* 0x0000001409067225 */ /* 0x000fc600078e0010 */
[----:B------:R-:W3:Y:S01]  /*88e0*/  LDC R13, c[0x0][0x144] ;  /* 0x00005100ff0d7b82 */ /* 0x000ee20000000800 */
[----:B------:R-:W-:-:S04]  /*88f0*/  IMAD R8, R5, R20, RZ ;  /* 0x0000001405087224 */ /* 0x000fc800078e02ff */
[----:B------:R-:W-:Y:S02]  /*8900*/  IMAD R5, R9, R21, R8 ;  /* 0x0000001509057224 */ /* 0x000fe400078e0208 */
[----:B------:R-:W-:Y:S01]  /*8910*/  IMAD.MOV.U32 R8, RZ, RZ, -0x1 ;  /* 0xffffffffff087424 */ /* 0x000fe200078e00ff */
[----:B------:R-:W4:Y:S01]  /*8920*/  LDC R14, c[0x0][0x608] ;  /* 0x00018200ff0e7b82 */ /* 0x000f220000000800 */
[----:B------:R-:W-:Y:S01]  /*8930*/  IMAD.IADD R5, R7, 0x1, R5 ;  /* 0x0000000107057824 */ /* 0x000fe200078e0205 */
[----:B------:R-:W-:-:S04]  /*8940*/  I2FP.F32.U32 R7, R3 ;  /* 0x0000000300077245 */ /* 0x000fc80000201000 */
[-C--:B0-----:R-:W-:Y:S01]  /*8950*/  SHF.R.U64 R10, R6, R22.reuse, R5 ;  /* 0x00000016060a7219 */ /* 0x081fe20000001205 */
[----:B--2---:R-:W-:Y:S01]  /*8960*/  IMAD.MOV R6, RZ, RZ, -R11 ;  /* 0x000000ffff067224 */ /* 0x004fe200078e0a0b */
[----:B------:R-:W0:Y:S01]  /*8970*/  LDC R9, c[0x0][0x658] ;  /* 0x00019600ff097b82 */ /* 0x000e220000000800 */
[----:B-1----:R-:W-:Y:S01]  /*8980*/  ISETP.NE.U32.AND P0, PT, R24, RZ, PT ;  /* 0x000000ff1800720c */ /* 0x002fe20003f05070 */
[----:B------:R-:W-:Y:S01]  /*8990*/  FMUL R7, R7, UR4 ;  /* 0x0000000407077c20 */ /* 0x000fe20008400000 */
[----:B------:R-:W-:Y:S02]  /*89a0*/  SHF.R.U32.HI R5, RZ, R22, R5 ;  /* 0x00000016ff057219 */ /* 0x000fe40000011605 */
[----:B------:R-:W-:-:S03]  /*89b0*/  ISETP.NE.AND.EX P0, PT, R25, RZ, PT, P0 ;  /* 0x000000ff1900720c */ /* 0x000fc60003f05300 */
[----:B------:R-:W1:Y:S01]  /*89c0*/  LDC R20, c[0x0][0x148] ;  /* 0x00005200ff147b82 */ /* 0x000e620000000800 */
[----:B---3--:R-:W-:Y:S02]  /*89d0*/  IMAD R23, R13, R6, R4 ;  /* 0x000000060d177224 */ /* 0x008fe400078e0204 */
[----:B------:R-:W-:-:S05]  /*89e0*/  IMAD.MOV.U32 R6, RZ, RZ, 0x1 ;  /* 0x00000001ff067424 */ /* 0x000fca00078e00ff */
[----:B------:R-:W2:Y:S01]  /*89f0*/  LDC R21, c[0x0][0x600] ;  /* 0x00018000ff157b82 */ /* 0x000ea20000000800 */
[-CC-:B----4-:R-:W-:Y:S02]  /*8a00*/  SHF.R.U64 R13, R10, R14.reuse, R5.reuse ;  /* 0x0000000e0a0d7219 */ /* 0x190fe40000001205 */
[----:B------:R-:W-:Y:S02]  /*8a10*/  SHF.R.U32.HI R4, RZ, R14, R5 ;  /* 0x0000000eff047219 */ /* 0x000fe40000011605 */
[----:B------:R3:W4:Y:S03]  /*8a20*/  F2I.U32.TRUNC.NTZ R14, R7 ;  /* 0x00000007000e7305 */ /* 0x000726000020f000 */
[----:B------:R-:W1:Y:S01]  /*8a30*/  LDC R26, c[0x0][0x648] ;  /* 0x00019200ff1a7b82 */ /* 0x000e620000000800 */
[-C--:B0-----:R-:W-:Y:S02]  /*8a40*/  SHF.R.U64 R15, R13, R9.reuse, R4 ;  /* 0x000000090d0f7219 */ /* 0x081fe40000001204 */
[----:B------:R-:W-:-:S02]  /*8a50*/  SHF.L.U32 R8, R8, R9, RZ ;  /* 0x0000000908087219 */ /* 0x000fc400000006ff */
[-C--:B------:R-:W-:Y:S01]  /*8a60*/  SHF.R.U32.HI R5, RZ, R9.reuse, R4 ;  /* 0x00000009ff057219 */ /* 0x080fe20000011604 */
[----:B------:R-:W-:Y:S01]  /*8a70*/  IMAD.MOV.U32 R4, RZ, RZ, R15 ;  /* 0x000000ffff047224 */ /* 0x000fe200078e000f */
[----:B------:R-:W-:Y:S01]  /*8a80*/  SHF.L.U32 R22, R6, R9, RZ ;  /* 0x0000000906167219 */ /* 0x000fe200000006ff */
[----:B------:R-:W0:Y:S01]  /*8a90*/  LDC R27, c[0x0][0x638] ;  /* 0x00018e00ff1b7b82 */ /* 0x000e220000000800 */
[----:B------:R-:W-:-:S07]  /*8aa0*/  LOP3.LUT R28, RZ, R8, RZ, 0x33, !PT ;  /* 0x00000008ff1c7212 */ /* 0x000fce00078e33ff */
        /* <DEDUP_REMOVED lines=12> */
.L_x_293:
[----:B------:R-:W-:Y:S01]  /*8b70*/  ISETP.NE.AND P0, PT, R2, 0x1, PT ;  /* 0x000000010200780c */ /* 0x000fe20003f05270 */
[----:B--2---:R-:W-:Y:S01]  /*8b80*/  VIADD R7, R21, 0xffffffff ;  /* 0xffffffff15077836 */ /* 0x004fe20000000000 */
[----:B-1----:R-:W-:Y:S01]  /*8b90*/  SHF.R.U64 R5, R4, R26, R5 ;  /* 0x0000001a04057219 */ /* 0x002fe20000001205 */
[----:B------:R-:W-:Y:S01]  /*8ba0*/  IMAD.MOV R14, RZ, RZ, -R14 ;  /* 0x000000ffff0e7224 */ /* 0x000fe200078e0a0e */
[----:B------:R-:W-:Y:S01]  /*8bb0*/  LOP3.LUT R4, R13, R28, RZ, 0xc0, !PT ;  /* 0x0000001c0d047212 */ /* 0x000fe200078ec0ff */
[----:B------:R-:W-:Y:S01]  /*8bc0*/  IMAD.MOV.U32 R8, RZ, RZ, R12 ;  /* 0x000000ffff087224 */ /* 0x000fe200078e000c */
[----:B------:R-:W-:Y:S01]  /*8bd0*/  LOP3.LUT R10, R10, R7, RZ, 0xc0, !PT ;  /* 0x000000070a0a7212 */ /* 0x000fe200078ec0ff */
[----:B------:R-:W-:Y:S02]  /*8be0*/  IMAD.MOV R6, RZ, RZ, -R5 ;  /* 0x000000ffff067224 */ /* 0x000fe400078e0a05 */
[----:B------:R-:W-:-:S04]  /*8bf0*/  IMAD R4, R22, R5, R4 ;  /* 0x0000000516047224 */ /* 0x000fc800078e0204 */
[----:B------:R-:W-:Y:S02]  /*8c00*/  @P0 IMAD R23, R20, R14, R3 ;  /* 0x0000000e14170224 */ /* 0x000fe400078e0203 */
[----:B0-----:R-:W-:Y:S02]  /*8c10*/  IMAD R3, R6, R27, R15 ;  /* 0x0000001b06037224 */ /* 0x001fe400078e020f */
[----:B------:R-:W-:Y:S02]  /*8c20*/  IMAD R7, R4, R29, R23 ;  /* 0x0000001d04077224 */ /* 0x000fe400078e0217 */
[----:B------:R-:W-:Y:S02]  /*8c30*/  IMAD R4, R3, R21, R10 ;  /* 0x0000001503047224 */ /* 0x000fe400078e020a */
[----:B------:R-:W-:-:S03]  /*8c40*/  IMAD.MOV.U32 R6, RZ, RZ, 0x1 ;  /* 0x00000001ff067424 */ /* 0x000fc600078e00ff */
[----:B------:R-:W-:Y:S02]  /*8c50*/  SEL R9, R4, R7, !P0 ;  /* 0x0000000704097207 */ /* 0x000fe40004000000 */
[----:B------:R-:W-:-:S07]  /*8c60*/  SEL R7, R7, R4, !P0 ;  /* 0x0000000407077207 */ /* 0x000fce0004000000 */
.L_x_291:
[----:B------:R-:W-:-:S08]  /*8c70*/  NOP ;  /* 0x0000000000007918 */ /* 0x000fd00000000000 */
[----:B------:R-:W0:-:S00]  /*8c80*/  USETMAXREG.DEALLOC.CTAPOOL 0x28 ;  /* 0x00000028000079c8 */ /* 0x000e0000080e0500 */
[----:B0-----:R-:W-:-:S13]  /*8c90*/  ISETP.NE.AND P0, PT, R0, RZ, PT ;  /* 0x000000ff0000720c */ /* 0x001fda0003f05270 */
[----:B------:R-:W-:Y:S05]  /*8ca0*/  @P0 EXIT ;  /* 0x000000000000094d */ /* 0x000fea0003800000 */
[----:B------:R-:W-:Y:S01]  /*8cb0*/  LOP3.LUT P0, RZ, R6, 0xff, RZ, 0xc0, !PT ;  /* 0x000000ff06ff7812 */ /* 0x000fe2000780c0ff */
[----:B------:R-:W-:Y:S02]  /*8cc0*/  IMAD.MOV.U32 R0, RZ, RZ, 0x1 ;  /* 0x00000001ff007424 */ /* 0x000fe400078e00ff */
[----:B------:R-:W-:-:S10]  /*8cd0*/  IMAD.MOV.U32 R12, RZ, RZ, RZ ;  /* 0x000000ffff0c7224 */ /* 0x000fd400078e00ff */
[----:B------:R-:W-:Y:S05]  /*8ce0*/  @!P0 BRA `(.L_x_294) ;  /* 0x0000000c00308947 */ /* 0x000fea0003800000 */
[----:B------:R-:W0:Y:S01]  /*8cf0*/  LDC R0, c[0x0][0x28c] ;  /* 0x0000a300ff007b82 */ /* 0x000e220000000800 */
[----:B------:R-:W-:Y:S01]  /*8d00*/  ULDC UR5, c[0x0][0x600] ;  /* 0x0001800000057ab9 */ /* 0x000fe20000000800 */
[----:B------:R-:W-:Y:S01]  /*8d10*/  ULDC UR4, c[0x0][0xc] ;  /* 0x0000030000047ab9 */ /* 0x000fe20000000800 */
[----:B------:R-:W-:Y:S01]  /*8d20*/  UIADD3 UR16, UR5, -0x1, URZ ;  /* 0xffffffff05107890 */ /* 0x000fe2000fffe03f */
[C---:B------:R-:W-:Y:S01]  /*8d30*/  LOP3.LUT P2, RZ, R18.reuse, 0x7f, RZ, 0xc0, !PT ;  /* 0x0000007f12ff7812 */ /* 0x040fe2000784c0ff */
[----:B------:R-:W-:Y:S01]  /*8d40*/  ULDC UR6, c[0x0][0x658] ;  /* 0x0001960000067ab9 */ /* 0x000fe20000000800 */
[----:B------:R-:W-:Y:S01]  /*8d50*/  ULDC UR5, c[0x0][0x10] ;  /* 0x0000040000057ab9 */ /* 0x000fe20000000800 */
[----:B------:R-:W-:Y:S01]  /*8d60*/  UMOV UR7, 0xffffffff ;  /* 0xffffffff00077882 */ /* 0x000fe20000000000 */
[----:B------:R-:W-:Y:S01]  /*8d70*/  UMOV UR8, 0x1 ;  /* 0x0000000100087882 */ /* 0x000fe20000000000 */
[----:B------:R-:W-:Y:S01]  /*8d80*/  UIMAD.WIDE.U32 UR4, UR4, UR5, URZ ;  /* 0x00000005040472a5 */ /* 0x000fe2000f8e003f */
[----:B------:R-:W-:Y:S01]  /*8d90*/  LOP3.LUT P0, RZ, R18, 0x1f, RZ, 0xc0, !PT ;  /* 0x0000001f12ff7812 */ /* 0x000fe2000780c0ff */
[----:B------:R-:W-:Y:S01]  /*8da0*/  USHF.L.U32 UR7, UR7, UR6, URZ ;  /* 0x0000000607077299 */ /* 0x000fe2000800063f */
[----:B------:R-:W-:Y:S01]  /*8db0*/  BSSY B0, `(.L_x_294) ;  /* 0x00000bf000007945 */ /* 0x000fe20003800000 */
[----:B------:R-:W-:Y:S01]  /*8dc0*/  USHF.L.U32 UR18, UR8, UR6, URZ ;  /* 0x0000000608127299 */ /* 0x000fe2000800063f */
[----:B------:R-:W-:Y:S01]  /*8dd0*/  IMAD.MOV.U32 R13, RZ, RZ, 0x1 ;  /* 0x00000001ff0d7424 */ /* 0x000fe200078e00ff */
[----:B------:R-:W-:Y:S01]  /*8de0*/  LOP3.LUT R11, R19, 0x2, RZ, 0xfc, !PT ;  /* 0x00000002130b7812 */ /* 0x000fe200078efcff */
[----:B------:R-:W-:Y:S01]  /*8df0*/  ULDC UR6, c[0x0][0x14] ;  /* 0x0000050000067ab9 */ /* 0x000fe20000000800 */
[----:B------:R-:W-:Y:S01]  /*8e00*/  PLOP3.LUT P0, PT, P0, P2, PT, 0x8a, 0x0 ;  /* 0x000000000000781c */ /* 0x000fe20000705172 */
[----:B------:R-:W-:Y:S01]  /*8e10*/  UIMAD.WIDE.U32 UR20, UR4, UR6, URZ ;  /* 0x00000006041472a5 */ /* 0x000fe2000f8e003f */
[----:B------:R-:W-:Y:S01]  /*8e20*/  IMAD.MOV.U32 R12, RZ, RZ, RZ ;  /* 0x000000ffff0c7224 */ /* 0x000fe200078e00ff */
[----:B------:R-:W-:-:S02]  /*8e30*/  UIMAD UR13, UR5, UR6, URZ ;  /* 0x00000006050d72a4 */ /* 0x000fc4000f8e023f */
[----:B------:R-:W-:Y:S01]  /*8e40*/  ULOP3.LUT UR17, URZ, UR7, URZ, 0x33, !UPT ;  /* 0x000000073f117292 */ /* 0x000fe2000f8e333f */
[----:B0-----:R-:W-:Y:S01]  /*8e50*/  VIADD R0, R0, 0x7f ;  /* 0x0000007f00007836 */ /* 0x001fe20000000000 */
[----:B------:R-:W-:Y:S01]  /*8e60*/  UIADD3 UR13, UR21, UR13, URZ ;  /* 0x0000000d150d7290 */ /* 0x000fe2000fffe03f */
[----:B------:R-:W-:-:S03]  /*8e70*/  ULDC.64 UR22, c[0x0][0x198] ;  /* 0x0000660000167ab9 */ /* 0x000fc60000000a00 */
[----:B------:R-:W-:-:S04]  /*8e80*/  SHF.R.S32.HI R3, RZ, 0x1f, R0 ;  /* 0x0000001fff037819 */ /* 0x000fc80000011400 */
[----:B------:R-:W-:Y:S01]  /*8e90*/  LEA.HI R3, R3, R0, RZ, 0x7 ;  /* 0x0000000003037211 */ /* 0x000fe200078f38ff */
[----:B------:R-:W-:-:S03]  /*8ea0*/  IMAD.MOV.U32 R0, RZ, RZ, 0x1 ;  /* 0x00000001ff007424 */ /* 0x000fc600078e00ff */
[----:B------:R-:W-:-:S05]  /*8eb0*/  SHF.R.S32.HI R3, RZ, 0x7, R3 ;  /* 0x00000007ff037819 */ /* 0x000fca0000011403 */
[----:B------:R-:W-:-:S07]  /*8ec0*/  VIADD R10, R3, 0x1 ;  /* 0x00000001030a7836 */ /* 0x000fce0000000000 */
.L_x_306:
[----:B------:R-:W-:-:S03]  /*8ed0*/  UMOV UR4, 0xffffffff ;  /* 0xffffffff00047882 */ /* 0x000fc60000000000 */
[----:B------:R-:W-:Y:S05]  /*8ee0*/  BRA.DIV UR4, `(.L_x_295) ;  /* 0x0000000e04747947 */ /* 0x000fea000b800000 */
[----:B------:R-:W-:-:S13]  /*8ef0*/  ELECT P6, URZ, PT ;  /* 0x00000000003f782f */ /* 0x000fda00038c0000 */
.L_x_316:
[----:B------:R-:W0:Y:S01]  /*8f00*/  LDC R4, c[0x0][0x28c] ;  /* 0x0000a300ff047b82 */ /* 0x000e220000000800 */
[----:B------:R-:W-:Y:S01]  /*8f10*/  BSSY B1, `(.L_x_296) ;  /* 0x0000037000017945 */ /* 0x000fe20003800000 */
[----:B0-----:R-:W-:-:S13]  /*8f20*/  ISETP.LT.OR P6, PT, R4, 0x1, !P6 ;  /* 0x000000010400780c */ /* 0x001fda00077c1670 */
[----:B------:R-:W-:Y:S05]  /*8f30*/  @P6 BRA `(.L_x_297) ;  /* 0x0000000000d06947 */ /* 0x000fea0003800000 */
[----:B------:R-:W-:Y:S02]  /*8f40*/  IMAD.SHL.U32 R15, R9, 0x100, RZ ;  /* 0x00000100090f7824 */ /* 0x000fe400078e00ff */
[----:B------:R-:W-:Y:S02]  /*8f50*/  IMAD.SHL.U32 R18, R7, 0x80, RZ ;  /* 0x0000008007127824 */ /* 0x000fe400078e00ff */
[----:B------:R-:W-:Y:S02]  /*8f60*/  IMAD.MOV.U32 R20, RZ, RZ, RZ ;  /* 0x000000ffff147224 */ /* 0x000fe400078e00ff */
[----:B------:R-:W-:Y:S02]  /*8f70*/  IMAD.MOV.U32 R4, RZ, RZ, R10 ;  /* 0x000000ffff047224 */ /* 0x000fe400078e000a */
[----:B------:R-:W-:Y:S02]  /*8f80*/  IMAD.MOV.U32 R5, RZ, RZ, R0 ;  /* 0x000000ffff057224 */ /* 0x000fe400078e0000 */
[----:B------:R-:W-:-:S07]  /*8f90*/  IMAD.MOV.U32 R6, RZ, RZ, R12 ;  /* 0x000000ffff067224 */ /* 0x000fce00078e000c */
.L_x_301:
[----:B------:R-:W0:Y:S01]  /*8fa0*/  S2R R14, SR_CgaCtaId ;  /* 0x00000000000e7919 */ /* 0x000e220000008800 */
[----:B------:R-:W-:Y:S01]  /*8fb0*/  MOV R7, 0x400 ;  /* 0x0000040000077802 */ /* 0x000fe20000000f00 */
[----:B------:R-:W1:Y:S03]  /*8fc0*/  @!P2 LDC R9, c[0x0][0x500] ;  /* 0x00014000ff09ab82 */ /* 0x000e660000000800 */
[----:B0-----:R-:W-:Y:S02]  /*8fd0*/  LEA R21, R14, R7, 0x18 ;  /* 0x000000070e157211 */ /* 0x001fe400078ec0ff */
[----:B------:R-:W-:-:S03]  /*8fe0*/  SHF.L.U32 R7, R5, 0x1f, RZ ;  /* 0x0000001f05077819 */ /* 0x000fc600000006ff */
[----:B------:R-:W-:-:S04]  /*8ff0*/  IMAD R14, R6, 0x8, R21 ;  /* 0x00000008060e7824 */ /* 0x000fc800078e0215 */
[----:B------:R-:W0:Y:S02]  /*9000*/  SYNCS.PHASECHK.TRANS64.TRYWAIT P1, [R14+URZ+0x18], R7 ;  /* 0x000018070e0075a7 */ /* 0x000e24000802017f */
[----:B01----:R-:W-:Y:S05]  /*9010*/  @!P1 BRA `(.L_x_298) ;  /* 0x0000000c00489947 */ /* 0x003fea0003800000 */
.L_x_317:
[----:B0-----:R-:W-:Y:S01]  /*9020*/  PRMT R7, R11, 0x9910, RZ ;  /* 0x000099100b077816 */ /* 0x001fe200000000ff */
[----:B------:R0:W-:Y:S03]  /*9030*/  @!P2 SYNCS.ARRIVE.TRANS64 RZ, [R14+URZ], R9 ;  /* 0x000000090effa9a7 */ /* 0x0001e6000800003f */
[----:B------:R-:W-:-:S13]  /*9040*/  ISETP.NE.AND P1, PT, R7, 0x2, PT ;  /* 0x000000020700780c */ /* 0x000fda0003f25270 */
[----:B0-----:R-:W-:Y:S05]  /*9050*/  @P1 BRA `(.L_x_299) ;  /* 0x0000000000041947 */ /* 0x001fea0003800000 */
[----:B------:R-:W-:Y:S01]  /*9060*/  BPT.TRAP 0x1 ;  /* 0x000000040000795c */ /* 0x000fe20000300000 */
.L_x_299:
[----:B------:R-:W-:Y:S05]  /*9070*/  @P0 BRA `(.L_x_300) ;  /* 0x0000000000040947 */ /* 0x000fea0003800000 */
[----:B------:R-:W-:Y:S01]  /*9080*/  BPT.TRAP 0x1 ;  /* 0x000000040000795c */ /* 0x000fe20000300000 */
.L_x_300:
[--C-:B------:R-:W-:Y:S01]  /*9090*/  IMAD R7, R6, 0x4000, R21.reuse ;  /* 0x0000400006077824 */ /* 0x100fe200078e0215 */
[----:B------:R-:W-:Y:S01]  /*90a0*/  R2UR UR9, R14 ;  /* 0x000000000e0972ca */ /* 0x000fe200000e0000 */
[----:B------:R-:W-:Y:S01]  /*90b0*/  IMAD R21, R6, 0x8000, R21 ;  /* 0x0000800006157824 */ /* 0x000fe200078e0215 */
[----:B------:R-:W-:Y:S01]  /*90c0*/  UIADD3 UR4, UP0, UR22, 0xf0, URZ ;  /* 0x000000f016047890 */ /* 0x000fe2000ff1e03f */
[----:B------:R-:W-:Y:S01]  /*90d0*/  VIADD R4, R4, 0xffffffff ;  /* 0xffffffff04047836 */ /* 0x000fe20000000000 */
[----:B------:R-:W-:Y:S01]  /*90e0*/  R2UR UR5, R7 ;  /* 0x00000000070572ca */ /* 0x000fe200000e0000 */
[----:B------:R-:W-:Y:S01]  /*90f0*/  UIADD3 UR24, UP1, UR22, 0x1f0, URZ ;  /* 0x000001f016187890 */ /* 0x000fe2000ff3e03f */
[----:B------:R-:W-:Y:S01]  /*9100*/  R2UR UR8, R21 ;  /* 0x00000000150872ca */ /* 0x000fe200000e0000 */
[----:B------:R-:W-:Y:S01]  /*9110*/  VIADD R6, R6, 0x1 ;  /* 0x0000000106067836 */ /* 0x000fe20000000000 */
[----:B------:R-:W-:Y:S01]  /*9120*/  R2UR UR11, R18 ;  /* 0x00000000120b72ca */ /* 0x000fe200000e0000 */
[----:B------:R-:W-:Y:S01]  /*9130*/  UIADD3.X UR25, URZ, UR23, URZ, UP1, !UPT ;  /* 0x000000173f197290 */ /* 0x000fe20008ffe43f */
[----:B------:R-:W-:Y:S01]  /*9140*/  R2UR UR10, R20 ;  /* 0x00000000140a72ca */ /* 0x000fe200000e0000 */
[----:B------:R-:W-:Y:S01]  /*9150*/  UMOV UR6, 0x0 ;  /* 0x0000000000067882 */ /* 0x000fe20000000000 */
[----:B------:R-:W-:Y:S01]  /*9160*/  R2UR UR12, R8 ;  /* 0x00000000080c72ca */ /* 0x000fe200000e0000 */
[----:B------:R-:W-:Y:S01]  /*9170*/  UMOV UR7, 0x10000000 ;  /* 0x1000000000077882 */ /* 0x000fe20000000000 */
[----:B------:R-:W-:Y:S01]  /*9180*/  R2UR UR19, R15 ;  /* 0x000000000f1372ca */ /* 0x000fe200000e0000 */
[----:B------:R-:W-:Y:S01]  /*9190*/  VIADD R20, R20, 0x80 ;  /* 0x0000008014147836 */ /* 0x000fe20000000000 */
[----:B------:R-:W-:Y:S01]  /*91a0*/  ISETP.GT.AND P3, PT, R4, 0x1, PT ;  /* 0x000000010400780c */ /* 0x000fe20003f64270 */
[----:B------:R-:W-:Y:S01]  /*91b0*/  UIADD3 UR14, UR5, 0x100, URZ ;  /* 0x00000100050e7890 */ /* 0x000fe2000fffe03f */
[----:B------:R-:W-:Y:S01]  /*91c0*/  ISETP.NE.AND P1, PT, R6, 0x3, PT ;  /* 0x000000030600780c */ /* 0x000fe20003f25270 */
[----:B------:R-:W-:-:S02]  /*91d0*/  UIADD3.X UR5, URZ, UR23, URZ, UP0, !UPT ;  /* 0x000000173f057290 */ /* 0x000fc400087fe43f */
[----:B------:R-:W-:Y:S01]  /*91e0*/  UIADD3 UR15, UR8, 0xc100, URZ ;  /* 0x0000c100080f7890 */ /* 0x000fe2000fffe03f */
[----:B------:R-:W-:Y:S02]  /*91f0*/  SEL R14, RZ, 0x1, P1 ;  /* 0x00000001ff0e7807 */ /* 0x000fe40000800000 */
[----:B------:R-:W-:Y:S01]  /*9200*/  UMOV UR8, UR14 ;  /* 0x0000000e00087c82 */ /* 0x000fe20008000000 */
[----:B------:R-:W-:Y:S02]  /*9210*/  SEL R6, R6, RZ, P1 ;  /* 0x000000ff06067207 */ /* 0x000fe40000800000 */
[----:B------:R-:W-:Y:S01]  /*9220*/  LOP3.LUT R5, R5, R14, RZ, 0x3c, !PT ;  /* 0x0000000e05057212 */ /* 0x000fe200078e3cff */
[----:B------:R0:W-:Y:S02]  /*9230*/  UTMALDG.3D [UR8], [UR4], desc[UR6] ;  /* 0x00000608040075b4 */ /* 0x0001e40008011000 */
[----:B0-----:R-:W-:Y:S01]  /*9240*/  UMOV UR8, UR15 ;  /* 0x0000000f00087c82 */ /* 0x001fe20008000000 */
[----:B------:R-:W-:-:S02]  /*9250*/  UMOV UR11, UR19 ;  /* 0x00000013000b7c82 */ /* 0x000fc40008000000 */
[----:B------:R0:W-:Y:S02]  /*9260*/  UTMALDG.3D [UR8], [UR24], desc[UR6] ;  /* 0x00000608180075b4 */ /* 0x0001e40008011000 */
[----:B0-----:R-:W-:Y:S05]  /*9270*/  @P3 BRA `(.L_x_301) ;  /* 0xfffffffc00483947 */ /* 0x001fea000383ffff */
.L_x_297:
[----:B------:R-:W-:Y:S05]  /*9280*/  BSYNC B1 ;  /* 0x0000000000017941 */ /* 0x000fea0003800000 */
.L_x_296:
[----:B------:R-:W-:Y:S01]  /*9290*/  LOP3.LUT P3, RZ, R13, 0xff, RZ, 0xc0, !PT ;  /* 0x000000ff0dff7812 */ /* 0x000fe2000786c0ff */
[----:B------:R-:W-:Y:S01]  /*92a0*/  IMAD.IADD R12, R3, 0x1, R12 ;  /* 0x00000001030c7824 */ /* 0x000fe200078e020c */
[----:B------:R-:W-:Y:S01]  /*92b0*/  IADD3 R16, P4, R16, UR20, RZ ;  /* 0x0000001410107c10 */ /* 0x000fe2000ff9e0ff */
[----:B------:R-:W-:Y:S01]  /*92c0*/  ULDC.64 UR4, c[0x0][0x650] ;  /* 0x0001940000047ab9 */ /* 0x000fe20000000a00 */
[----:B------:R-:W-:Y:S01]  /*92d0*/  BSSY B1, `(.L_x_302) ;  /* 0x000006a000017945 */ /* 0x000fe20003800000 */
[----:B------:R-:W-:Y:S01]  /*92e0*/  IMAD.MOV.U32 R9, RZ, RZ, -0x1 ;  /* 0xffffffffff097424 */ /* 0x000fe200078e00ff */
[----:B------:R-:W-:Y:S01]  /*92f0*/  ISETP.GT.U32.AND P1, PT, R12, 0x2, PT ;  /* 0x000000020c00780c */ /* 0x000fe20003f24070 */
[----:B------:R-:W-:Y:S01]  /*9300*/  IMAD.MOV.U32 R8, RZ, RZ, -0x1 ;  /* 0xffffffffff087424 */ /* 0x000fe200078e00ff */
[----:B------:R-:W-:Y:S02]  /*9310*/  IADD3.X R17, R17, UR13, RZ, P4, !PT ;  /* 0x0000000d11117c10 */ /* 0x000fe4000a7fe4ff */
[----:B------:R-:W-:-:S02]  /*9320*/  ISETP.LT.U32.AND P1, PT, R3, 0x3, P1 ;  /* 0x000000030300780c */ /* 0x000fc40000f21070 */
[----:B------:R-:W-:Y:S01]  /*9330*/  PRMT R13, RZ, 0x7610, R13 ;  /* 0x00007610ff0d7816 */ /* 0x000fe2000000000d */
[----:B------:R-:W0:Y:S01]  /*9340*/  @P3 S2R R5, SR_CgaCtaId ;  /* 0x0000000000053919 */ /* 0x000e220000008800 */
[----:B------:R-:W-:-:S04]  /*9350*/  @P3 MOV R4, 0x400 ;  /* 0x0000040000043802 */ /* 0x000fc80000000f00 */
[----:B0-----:R-:W-:Y:S01]  /*9360*/  @P3 LEA R6, R5, R4, 0x18 ;  /* 0x0000000405063211 */ /* 0x001fe200078ec0ff */
[----:B------:R-:W-:-:S03]  /*9370*/  IMAD.WIDE.U32 R4, R12, -0x55555555, RZ ;  /* 0xaaaaaaab0c047825 */ /* 0x000fc600078e00ff */
[----:B------:R0:W-:Y:S01]  /*9380*/  @P3 SYNCS.ARRIVE.TRANS64.A1T0 RZ, [R6+URZ+0x48], RZ ;  /* 0x000048ff06ff39a7 */ /* 0x0001e2000810003f */
[----:B------:R-:W-:Y:S02]  /*9390*/  ISETP.GE.U32.AND P3, PT, R3, 0x3, PT ;  /* 0x000000030300780c */ /* 0x000fe40003f66070 */
[----:B------:R-:W-:Y:S02]  /*93a0*/  SHF.R.U32.HI R7, RZ, 0x1, R5 ;  /* 0x00000001ff077819 */ /* 0x000fe40000011605 */
[----:B------:R-:W-:Y:S02]  /*93b0*/  SEL R5, RZ, 0x1, !P1 ;  /* 0x00000001ff057807 */ /* 0x000fe40004800000 */
[----:B------:R-:W-:Y:S01]  /*93c0*/  ISETP.GE.U32.AND P1, PT, R16, UR4, PT ;  /* 0x0000000410007c0c */ /* 0x000fe2000bf26070 */
[----:B------:R-:W-:Y:S01]  /*93d0*/  IMAD R12, R7, -0x3, R12 ;  /* 0xfffffffd070c7824 */ /* 0x000fe200078e020c */
[----:B------:R-:W-:Y:S02]  /*93e0*/  LOP3.LUT R0, R0, R5, RZ, 0x3c, !PT ;  /* 0x0000000500007212 */ /* 0x000fe400078e3cff */
[----:B------:R-:W-:-:S02]  /*93f0*/  ISETP.GE.U32.AND.EX P1, PT, R17, UR5, PT, P1 ;  /* 0x0000000511007c0c */ /* 0x000fc4000bf26110 */
[----:B------:R-:W-:Y:S02]  /*9400*/  PRMT R4, RZ, 0x7610, R4 ;  /* 0x00007610ff047816 */ /* 0x000fe40000000004 */
[----:B------:R-:W-:Y:S01]  /*9410*/  @P3 LOP3.LUT R0, R0, 0x1, R7, 0x78, !PT ;  /* 0x0000000100003812 */ /* 0x000fe200078e7807 */
[----:B------:R-:W-:-:S08]  /*9420*/  IMAD.MOV.U32 R7, RZ, RZ, -0x1 ;  /* 0xffffffffff077424 */ /* 0x000fd000078e00ff */
[----:B0-----:R-:W-:Y:S05]  /*9430*/  @P1 BRA `(.L_x_303) ;  /* 0x00000004004c1947 */ /* 0x001fea0003800000 */
[----:B------:R-:W-:Y:S01]  /*9440*/  ULDC.64 UR4, c[0x0][0x628] ;  /* 0x00018a0000047ab9 */ /* 0x000fe20000000a00 */
[----:B------:R-:W0:Y:S01]  /*9450*/  S2R R15, SR_CTAID.X ;  /* 0x00000000000f7919 */ /* 0x000e220000002500 */
[----:B------:R-:W-:Y:S01]  /*9460*/  ISETP.NE.U32.AND P1, PT, RZ, UR4, PT ;  /* 0x00000004ff007c0c */ /* 0x000fe2000bf25070 */
[----:B------:R-:W-:Y:S01]  /*9470*/  ULDC UR7, c[0x0][0x630] ;  /* 0x00018c0000077ab9 */ /* 0x000fe20000000800 */
[----:B------:R-:W-:Y:S01]  /*9480*/  IMAD.MOV.U32 R4, RZ, RZ, R16 ;  /* 0x000000ffff047224 */ /* 0x000fe200078e0010 */
[----:B------:R-:W1:Y:S01]  /*9490*/  S2R R14, SR_CTAID.Y ;  /* 0x00000000000e7919 */ /* 0x000e620000002600 */
[----:B------:R-:W-:Y:S01]  /*94a0*/  ISETP.NE.AND.EX P1, PT, RZ, UR5, PT, P1 ;  /* 0x00000005ff007c0c */ /* 0x000fe2000bf25310 */
[----:B------:R-:W-:-:S12]  /*94b0*/  IMAD.MOV.U32 R5, RZ, RZ, R17 ;  /* 0x000000ffff057224 */ /* 0x000fd800078e0011 */
[----:B------:R-:W-:Y:S05]  /*94c0*/  @!P1 BRA `(.L_x_304) ;  /* 0x0000000000289947 */ /* 0x000fea0003800000 */
[----:B------:R-:W-:Y:S02]  /*94d0*/  ULDC UR6, c[0x0][0x634] ;  /* 0x00018d0000067ab9 */ /* 0x000fe40000000800 */
[----:B------:R-:W-:-:S05]  /*94e0*/  IADD3 R9, P1, R16, UR6, RZ ;  /* 0x0000000610097c10 */ /* 0x000fca000ff3e0ff */
[----:B------:R-:W-:-:S04]  /*94f0*/  IMAD.X R21, RZ, RZ, R17, P1 ;  /* 0x000000ffff157224 */ /* 0x000fc800008e0611 */
[----:B------:R-:W-:-:S04]  /*9500*/  IMAD.WIDE.U32 R6, R21, UR4, RZ ;  /* 0x0000000415067c25 */ /* 0x000fc8000f8e00ff */
[----:B------:R-:W-:-:S04]  /*9510*/  IMAD.WIDE.U32 R6, P1, R9, UR5, R6 ;  /* 0x0000000509067c25 */ /* 0x000fc8000f820006 */
[----:B------:R-:W-:-:S04]  /*9520*/  IMAD.WIDE.U32 R8, R9, UR4, RZ ;  /* 0x0000000409087c25 */ /* 0x000fc8000f8e00ff */
[----:B------:R-:W-:Y:S01]  /*9530*/  IMAD.X R5, RZ, RZ, RZ, P1 ;  /* 0x000000ffff057224 */ /* 0x000fe200008e06ff */
[----:B------:R-:W-:Y:S01]  /*9540*/  IADD3 RZ, P1, R9, R6, RZ ;  /* 0x0000000609ff7210 */ /* 0x000fe20007f3e0ff */
[----:B------:R-:W-:-:S04]  /*9550*/  IMAD.MOV.U32 R4, RZ, RZ, R7 ;  /* 0x000000ffff047224 */ /* 0x000fc800078e0007 */
[----:B------:R-:W-:-:S08]  /*9560*/  IMAD.WIDE.U32.X R4, R21, UR5, R4, P1 ;  /* 0x0000000515047c25 */ /* 0x000fd000088e0404 */
.L_x_304:
[--C-:B------:R-:W-:Y:S01]  /*9570*/  SHF.R.U64 R8, R4, UR7, R5.reuse ;  /* 0x0000000704087c19 */ /* 0x100fe20008001205 */
[----:B------:R-:W-:Y:S01]  /*9580*/  ULDC.64 UR4, c[0x0][0x620] ;  /* 0x0001880000047ab9 */ /* 0x000fe20000000a00 */
[----:B------:R-:W-:Y:S01]  /*9590*/  SHF.R.U32.HI R4, RZ, UR7, R5 ;  /* 0x00000007ff047c19 */ /* 0x000fe20008011605 */
[----:B------:R-:W2:Y:S01]  /*95a0*/  LDC R24, c[0x0][0x144] ;  /* 0x00005100ff187b82 */ /* 0x000ea20000000800 */
[----:B------:R-:W-:Y:S01]  /*95b0*/  IADD3 R7, P1, RZ, -R8, RZ ;  /* 0x80000008ff077210 */ /* 0x000fe20007f3e0ff */
[----:B------:R-:W-:Y:S01]  /*95c0*/  ULDC.64 UR8, c[0x0][0x640] ;  /* 0x0001900000087ab9 */ /* 0x000fe20000000a00 */
[----:B0-----:R-:W-:Y:S01]  /*95d0*/  I2FP.F32.U32 R9, R15 ;  /* 0x0000000f00097245 */ /* 0x001fe20000201000 */
[----:B------:R-:W-:Y:S02]  /*95e0*/  ULDC UR6, c[0x0][0x608] ;  /* 0x0001820000067ab9 */ /* 0x000fe40000000800 */
[----:B------:R-:W-:Y:S01]  /*95f0*/  IMAD.X R4, RZ, RZ, ~R4, P1 ;  /* 0x000000ffff047224 */ /* 0x000fe200008e0e04 */
[----:B------:R-:W-:Y:S01]  /*9600*/  ISETP.NE.U32.AND P1, PT, RZ, UR8, PT ;  /* 0x00000008ff007c0c */ /* 0x000fe2000bf25070 */
[----:B------:R-:W0:Y:S02]  /*9610*/  LDC R21, c[0x0][0x148] ;  /* 0x00005200ff157b82 */ /* 0x000e240000000800 */
[----:B------:R-:W-:Y:S01]  /*9620*/  IMAD R6, R4, UR4, RZ ;  /* 0x0000000404067c24 */ /* 0x000fe2000f8e02ff */
[----:B------:R-:W-:Y:S01]  /*9630*/  ISETP.NE.AND.EX P1, PT, RZ, UR9, PT, P1 ;  /* 0x00000009ff007c0c */ /* 0x000fe2000bf25310 */
[----:B------:R-:W-:Y:S01]  /*9640*/  IMAD.WIDE.U32 R4, R7, UR4, R16 ;  /* 0x0000000407047c25 */ /* 0x000fe2000f8e0010 */
[----:B------:R-:W-:-:S03]  /*9650*/  ULDC UR4, c[0x0][0x150] ;  /* 0x0000540000047ab9 */ /* 0x000fc60000000800 */
[----:B------:R-:W-:Y:S02]  /*9660*/  IMAD R7, R7, UR5, R6 ;  /* 0x0000000507077c24 */ /* 0x000fe4000f8e0206 */
[----:B------:R-:W-:Y:S01]  /*9670*/  FMUL R6, R9, UR4 ;  /* 0x0000000409067c20 */ /* 0x000fe20008400000 */
[----:B------:R-:W-:Y:S01]  /*9680*/  ULDC UR4, c[0x0][0x618] ;  /* 0x0001860000047ab9 */ /* 0x000fe20000000800 */
[----:B------:R-:W-:Y:S01]  /*9690*/  ULDC UR5, c[0x0][0x154] ;  /* 0x0000550000057ab9 */ /* 0x000fe20000000800 */
[----:B------:R-:W-:-:S03]  /*96a0*/  IMAD.IADD R5, R5, 0x1, R7 ;  /* 0x0000000105057824 */ /* 0x000fc600078e0207 */
[----:B------:R-:W3:Y:S02]  /*96b0*/  F2I.U32.TRUNC.NTZ R6, R6 ;  /* 0x0000000600067305 */ /* 0x000ee4000020f000 */
[----:B------:R-:W-:Y:S02]  /*96c0*/  SHF.R.U64 R9, R4, UR4, R5 ;  /* 0x0000000404097c19 */ /* 0x000fe40008001205 */
[----:B-1----:R-:W-:-:S05]  /*96d0*/  I2FP.F32.U32 R4, R14 ;  /* 0x0000000e00047245 */ /* 0x002fca0000201000 */
[----:B------:R-:W-:Y:S01]  /*96e0*/  FMUL R22, R4, UR5 ;  /* 0x0000000504167c20 */ /* 0x000fe20008400000 */
[----:B------:R-:W-:Y:S01]  /*96f0*/  SHF.R.U32.HI R4, RZ, UR4, R5 ;  /* 0x00000004ff047c19 */ /* 0x000fe20008011605 */
[----:B------:R-:W-:-:S03]  /*9700*/  ULDC UR4, c[0x0][0x658] ;  /* 0x0001960000047ab9 */ /* 0x000fc60000000800 */
[--C-:B------:R-:W-:Y:S01]  /*9710*/  SHF.R.U64 R20, R9, UR6, R4.reuse ;  /* 0x0000000609147c19 */ /* 0x100fe20008001204 */
[----:B------:R-:W1:Y:S01]  /*9720*/  F2I.U32.TRUNC.NTZ R22, R22 ;  /* 0x0000001600167305 */ /* 0x000e62000020f000 */
[----:B------:R-:W-:Y:S01]  /*9730*/  SHF.R.U32.HI R5, RZ, UR6, R4 ;  /* 0x00000006ff057c19 */ /* 0x000fe20008011604 */
[----:B---3--:R-:W-:-:S03]  /*9740*/  IMAD.MOV R6, RZ, RZ, -R6 ;  /* 0x000000ffff067224 */ /* 0x008fc600078e0a06 */
[----:B------:R-:W-:Y:S01]  /*9750*/  SHF.R.U64 R18, R20, UR4, R5 ;  /* 0x0000000414127c19 */ /* 0x000fe20008001205 */
[----:B--2---:R-:W-:Y:S01]  /*9760*/  IMAD R15, R24, R6, R15 ;  /* 0x00000006180f7224 */ /* 0x004fe200078e020f */
[----:B------:R-:W-:-:S03]  /*9770*/  SHF.R.U32.HI R23, RZ, UR4, R5 ;  /* 0x00000004ff177c19 */ /* 0x000fc60008011605 */
[----:B------:R-:W-:Y:S02]  /*9780*/  IMAD.MOV.U32 R4, RZ, RZ, R18 ;  /* 0x000000ffff047224 */ /* 0x000fe400078e0012 */
[----:B------:R-:W-:Y:S01]  /*9790*/  IMAD.MOV.U32 R5, RZ, RZ, R23 ;  /* 0x000000ffff057224 */ /* 0x000fe200078e0017 */
[----:B-1----:R-:W-:Y:S06]  /*97a0*/  @!P1 BRA `(.L_x_305) ;  /* 0x0000000000289947 */ /* 0x002fec0003800000 */
[----:B------:R-:W-:Y:S02]  /*97b0*/  ULDC UR4, c[0x0][0x64c] ;  /* 0x0001930000047ab9 */ /* 0x000fe40000000800 */
[----:B------:R-:W-:-:S05]  /*97c0*/  IADD3 R5, P1, R18, UR4, RZ ;  /* 0x0000000412057c10 */ /* 0x000fca000ff3e0ff */
[----:B------:R-:W-:-:S04]  /*97d0*/  IMAD.X R23, RZ, RZ, R23, P1 ;  /* 0x000000ffff177224 */ /* 0x000fc800008e0617 */
[----:B------:R-:W-:-:S04]  /*97e0*/  IMAD.WIDE.U32 R6, R23, UR8, RZ ;  /* 0x0000000817067c25 */ /* 0x000fc8000f8e00ff */
[----:B------:R-:W-:-:S04]  /*97f0*/  IMAD.WIDE.U32 R6, P1, R5, UR9, R6 ;  /* 0x0000000905067c25 */ /* 0x000fc8000f820006 */
[----:B------:R-:W-:-:S04]  /*9800*/  IMAD.WIDE.U32 R4, R5, UR8, RZ ;  /* 0x0000000805047c25 */ /* 0x000fc8000f8e00ff */
[----:B------:R-:W-:Y:S01]  /*9810*/  IMAD.MOV.U32 R4, RZ, RZ, R7 ;  /* 0x000000ffff047224 */ /* 0x000fe200078e0007 */
[----:B------:R-:W-:Y:S01]  /*9820*/  IADD3 RZ, P3, R5, R6, RZ ;  /* 0x0000000605ff7210 */ /* 0x000fe20007f7e0ff */
[----:B------:R-:W-:-:S04]  /*9830*/  IMAD.X R5, RZ, RZ, RZ, P1 ;  /* 0x000000ffff057224 */ /* 0x000fc800008e06ff */
[----:B------:R-:W-:-:S08]  /*9840*/  IMAD.WIDE.U32.X R4, R23, UR9, R4, P3 ;  /* 0x0000000917047c25 */ /* 0x000fd000098e0404 */
.L_x_305:
[----:B------:R-:W-:Y:S01]  /*9850*/  ISETP.NE.AND P1, PT, R2, 0x1, PT ;  /* 0x000000010200780c */ /* 0x000fe20003f25270 */
[----:B------:R-:W-:Y:S01]  /*9860*/  ULDC UR4, c[0x0][0x648] ;  /* 0x0001920000047ab9 */ /* 0x000fe20000000800 */
[----:B------:R-:W-:Y:S01]  /*9870*/  LOP3.LUT R20, R20, UR17, RZ, 0xc0, !PT ;  /* 0x0000001114147c12 */ /* 0x000fe2000f8ec0ff */
[----:B------:R-:W-:Y:S01]  /*9880*/  IMAD.MOV R22, RZ, RZ, -R22 ;  /* 0x000000ffff167224 */ /* 0x000fe200078e0a16 */
[----:B------:R-:W-:Y:S01]  /*9890*/  SHF.R.U64 R5, R4, UR4, R5 ;  /* 0x0000000404057c19 */ /* 0x000fe20008001205 */
[----:B------:R-:W-:Y:S01]  /*98a0*/  ULDC UR4, c[0x0][0x638] ;  /* 0x00018e0000047ab9 */ /* 0x000fe20000000800 */
[----:B------:R-:W-:Y:S01]  /*98b0*/  LOP3.LUT R9, R9, UR16, RZ, 0xc0, !PT ;  /* 0x0000001009097c12 */ /* 0x000fe2000f8ec0ff */
[----:B------:R-:W-:Y:S01]  /*98c0*/  ULDC UR5, c[0x0][0x610] ;  /* 0x0001840000057ab9 */ /* 0x000fe20000000800 */
[----:B------:R-:W-:Y:S02]  /*98d0*/  IMAD.MOV.U32 R4, RZ, RZ, 0x1 ;  /* 0x00000001ff047424 */ /* 0x000fe400078e00ff */
[----:B------:R-:W-:-:S02]  /*98e0*/  IMAD.MOV R7, RZ, RZ, -R5 ;  /* 0x000000ffff077224 */ /* 0x000fc400078e0a05 */
[----:B------:R-:W-:Y:S02]  /*98f0*/  IMAD R20, R5, UR18, R20 ;  /* 0x0000001205147c24 */ /* 0x000fe4000f8e0214 */
[----:B0-----:R-:W-:Y:S02]  /*9900*/  @P1 IMAD R15, R21, R22, R14 ;  /* 0x00000016150f1224 */ /* 0x001fe400078e020e */
[----:B------:R-:W-:Y:S01]  /*9910*/  IMAD R18, R7, UR4, R18 ;  /* 0x0000000407127c24 */ /* 0x000fe2000f8e0212 */
[----:B------:R-:W-:Y:S01]  /*9920*/  ULDC UR4, c[0x0][0x600] ;  /* 0x0001800000047ab9 */ /* 0x000fe20000000800 */
[----:B------:R-:W-:Y:S02]  /*9930*/  IMAD R15, R20, UR5, R15 ;  /* 0x00000005140f7c24 */ /* 0x000fe4000f8e020f */
[----:B------:R-:W-:-:S05]  /*9940*/  IMAD R18, R18, UR4, R9 ;  /* 0x0000000412127c24 */ /* 0x000fca000f8e0209 */
[----:B------:R-:W-:Y:S02]  /*9950*/  SEL R9, R18, R15, !P1 ;  /* 0x0000000f12097207 */ /* 0x000fe40004800000 */
[----:B------:R-:W-:-:S07]  /*9960*/  SEL R7, R15, R18, !P1 ;  /* 0x000000120f077207 */ /* 0x000fce0004800000 */
.L_x_303:
[----:B------:R-:W-:Y:S05]  /*9970*/  BSYNC B1 ;  /* 0x0000000000017941 */ /* 0x000fea0003800000 */
.L_x_302:
[----:B------:R-:W-:-:S13]  /*9980*/  LOP3.LUT P1, RZ, R4, 0xff, RZ, 0xc0, !PT ;  /* 0x000000ff04ff7812 */ /* 0x000fda000782c0ff */
[----:B------:R-:W-:Y:S05]  /*9990*/  @P1 BRA `(.L_x_306) ;  /* 0xfffffff4004c1947 */ /* 0x000fea000383ffff */
[----:B------:R-:W-:Y:S05]  /*99a0*/  BSYNC B0 ;  /* 0x0000000000007941 */ /* 0x000fea0003800000 */
.L_x_294:
[----:B------:R-:W-:-:S03]  /*99b0*/  UMOV UR4, 0xffffffff ;  /* 0xffffffff00047882 */ /* 0x000fc60000000000 */
[----:B------:R-:W-:Y:S05]  /*99c0*/  BRA.DIV UR4, `(.L_x_307) ;  /* 0x0000000204f07947 */ /* 0x000fea000b800000 */
[----:B------:R-:W-:-:S13]  /*99d0*/  ELECT P6, URZ, PT ;  /* 0x00000000003f782f */ /* 0x000fda00038c0000 */
.L_x_320:
[----:B------:R-:W-:Y:S04]  /*99e0*/  BSSY B0, `(.L_x_308) ;  /* 0x0000022000007945 */ /* 0x000fe80003800000 */
[----:B------:R-:W-:Y:S05]  /*99f0*/  @!P6 BRA `(.L_x_309) ;  /* 0x000000000080e947 */ /* 0x000fea0003800000 */
[----:B------:R-:W-:-:S04]  /*9a00*/  LOP3.LUT R19, R19, 0x2, RZ, 0xfc, !PT ;  /* 0x0000000213137812 */ /* 0x000fc800078efcff */
[----:B------:R-:W-:-:S13]  /*9a10*/  ISETP.NE.AND P0, PT, R19, 0x3, PT ;  /* 0x000000031300780c */ /* 0x000fda0003f05270 */
[----:B------:R-:W-:Y:S05]  /*9a20*/  @!P0 BRA `(.L_x_310) ;  /* 0x0000000000048947 */ /* 0x000fea0003800000 */
[----:B------:R-:W-:Y:S01]  /*9a30*/  BPT.TRAP 0x1 ;  /* 0x000000040000795c */ /* 0x000fe20000300000 */
.L_x_310:
[----:B------:R-:W0:Y:S01]  /*9a40*/  S2R R3, SR_CgaCtaId ;  /* 0x0000000000037919 */ /* 0x000e220000008800 */
[----:B------:R-:W-:-:S04]  /*9a50*/  MOV R2, 0x400 ;  /* 0x0000040000027802 */ /* 0x000fc80000000f00 */
[----:B0-----:R-:W-:Y:S02]  /*9a60*/  LEA R3, R3, R2, 0x18 ;  /* 0x0000000203037211 */ /* 0x001fe400078ec0ff */
[----:B------:R-:W-:-:S03]  /*9a70*/  SHF.L.U32 R2, R0, 0x1f, RZ ;  /* 0x0000001f00027819 */ /* 0x000fc600000006ff */
[----:B------:R-:W-:-:S04]  /*9a80*/  VIADD R3, R3, 0x18 ;  /* 0x0000001803037836 */ /* 0x000fc80000000000 */
[C---:B------:R-:W-:Y:S02]  /*9a90*/  IMAD R7, R12.reuse, 0x8, R3 ;  /* 0x000000080c077824 */ /* 0x040fe400078e0203 */
[----:B------:R-:W-:Y:S02]  /*9aa0*/  VIADD R12, R12, 0x1 ;  /* 0x000000010c0c7836 */ /* 0x000fe40000000000 */
[----:B------:R-:W0:Y:S03]  /*9ab0*/  SYNCS.PHASECHK.TRANS64.TRYWAIT P0, [R7+URZ], R2 ;  /* 0x00000002070075a7 */ /* 0x000e26000800017f */
[----:B------:R-:W-:-:S04]  /*9ac0*/  ISETP.NE.AND P1, PT, R12, 0x3, PT ;  /* 0x000000030c00780c */ /* 0x000fc80003f25270 */
[----:B------:R-:W-:Y:S02]  /*9ad0*/  SEL R5, RZ, 0x1, P1 ;  /* 0x00000001ff057807 */ /* 0x000fe40000800000 */
[----:B------:R-:W-:Y:S02]  /*9ae0*/  SEL R12, R12, RZ, P1 ;  /* 0x000000ff0c0c7207 */ /* 0x000fe40000800000 */
[----:B------:R-:W-:-:S03]  /*9af0*/  LOP3.LUT R5, R0, R5, RZ, 0x3c, !PT ;  /* 0x0000000500057212 */ /* 0x000fc600078e3cff */
[----:B------:R-:W-:Y:S01]  /*9b00*/  IMAD R9, R12, 0x8, R3 ;  /* 0x000000080c097824 */ /* 0x000fe200078e0203 */
[----:B------:R-:W-:Y:S01]  /*9b10*/  SHF.L.U32 R4, R5, 0x1f, RZ ;  /* 0x0000001f05047819 */ /* 0x000fe200000006ff */
[----:B0-----:R-:W-:Y:S06]  /*9b20*/  @!P0 BRA `(.L_x_311) ;  /* 0x0000000000b88947 */ /* 0x001fec0003800000 */
.L_x_321:
[----:B------:R-:W1:Y:S01]  /*9b30*/  SYNCS.PHASECHK.TRANS64.TRYWAIT P0, [R9+URZ], R4 ;  /* 0x00000004090075a7 */ /* 0x000e62000800017f */
[----:B------:R-:W-:-:S05]  /*9b40*/  VIADD R0, R12, 0x1 ;  /* 0x000000010c007836 */ /* 0x000fca0000000000 */
[----:B------:R-:W-:-:S04]  /*9b50*/  ISETP.NE.AND P1, PT, R0, 0x3, PT ;  /* 0x000000030000780c */ /* 0x000fc80003f25270 */
[----:B0-----:R-:W-:Y:S02]  /*9b60*/  SEL R2, RZ, 0x1, P1 ;  /* 0x00000001ff027807 */ /* 0x001fe40000800000 */
[----:B------:R-:W-:Y:S02]  /*9b70*/  SEL R0, R0, RZ, P1 ;  /* 0x000000ff00007207 */ /* 0x000fe40000800000 */
[----:B------:R-:W-:Y:S01]  /*9b80*/  LOP3.LUT R2, R5, R2, RZ, 0x3c, !PT ;  /* 0x0000000205027212 */ /* 0x000fe200078e3cff */
[----:B-1----:R-:W-:Y:S06]  /*9b90*/  @!P0 BRA `(.L_x_312) ;  /* 0x0000000000b08947 */ /* 0x002fec0003800000 */
.L_x_322:
[----:B------:R-:W-:Y:S01]  /*9ba0*/  IMAD R3, R0, 0x8, R3 ;  /* 0x0000000800037824 */ /* 0x000fe200078e0203 */
[----:B------:R-:W-:-:S07]  /*9bb0*/  SHF.L.U32 R0, R2, 0x1f, RZ ;  /* 0x0000001f02007819 */ /* 0x000fce00000006ff */
.L_x_313:
[----:B-1----:R1:W2:Y:S02]  /*9bc0*/  SYNCS.PHASECHK.TRANS64.TRYWAIT P0, [R3+URZ], R0 ;  /* 0x00000000030075a7 */ /* 0x0022a4000800017f */
[----:B--2---:R-:W-:Y:S05]  /*9bd0*/  @!P0 NANOSLEEP.SYNCS 0x989680 ;  /* 0x009896800000895d */ /* 0x004fea0003900000 */
[----:B------:R-:W2:Y:S02]  /*9be0*/  @!P0 SYNCS.PHASECHK.TRANS64 P0, [R3+URZ], R0 ;  /* 0x00000000030085a7 */ /* 0x000ea4000800007f */
[----:B--2---:R-:W-:Y:S05]  /*9bf0*/  @!P0 BRA `(.L_x_313) ;  /* 0xfffffffc00f08947 */ /* 0x004fea000383ffff */
.L_x_309:
[----:B------:R-:W-:Y:S05]  /*9c00*/  BSYNC B0 ;  /* 0x0000000000007941 */ /* 0x000fea0003800000 */
.L_x_308:
[----:B------:R-:W-:Y:S05]  /*9c10*/  EXIT ;  /* 0x000000000000794d */ /* 0x000fea0003800000 */
.L_x_17:
[----:B----4-:R4:W0:Y:S02]  /*9c20*/  SYNCS.PHASECHK.TRANS64.TRYWAIT P1, [R3+URZ], R0 ;  /* 0x00000000030075a7 */ /* 0x010824000802017f */
[----:B0-----:R-:W-:Y:S05]  /*9c30*/  @!P1 NANOSLEEP.SYNCS 0x989680 ;  /* 0x009896800000995d */ /* 0x001fea0003900000 */
[----:B------:R-:W0:Y:S02]  /*9c40*/  @!P1 SYNCS.PHASECHK.TRANS64 P1, [R3+URZ], R0 ;  /* 0x00000000030095a7 */ /* 0x000e24000802007f */
[----:B0-----:R-:W-:Y:S05]  /*9c50*/  @!P1 BRA `(.L_x_17) ;  /* 0xfffffffc00f09947 */ /* 0x001fea000383ffff */
[----:B------:R-:W-:Y:S05]  /*9c60*/  BRA `(.L_x_16) ;  /* 0xffffff7400747947 */ /* 0x000fea000383ffff */
.L_x_22:
[----:B-1----:R1:W3:Y:S02]  /*9c70*/  SYNCS.PHASECHK.TRANS64.TRYWAIT P1, [R5+URZ], R4 ;  /* 0x00000004050075a7 */ /* 0x0022e4000802017f */
[----:B---3--:R-:W-:Y:S05]  /*9c80*/  @!P1 NANOSLEEP.SYNCS 0x989680 ;  /* 0x009896800000995d */ /* 0x008fea0003900000 */
[----:B------:R-:W3:Y:S02]  /*9c90*/  @!P1 SYNCS.PHASECHK.TRANS64 P1, [R5+URZ], R4 ;  /* 0x00000004050095a7 */ /* 0x000ee4000802007f */
[----:B---3--:R-:W-:Y:S05]  /*9ca0*/  @!P1 BRA `(.L_x_22) ;  /* 0xfffffffc00f09947 */ /* 0x008fea000383ffff */
[----:B------:R-:W-:Y:S05]  /*9cb0*/  BRA `(.L_x_21) ;  /* 0xffffff7800647947 */ /* 0x000fea000383ffff */
.L_x_295:
[----:B------:R-:W-:Y:S01]  /*9cc0*/  BSSY B1, `(.L_x_314) ;  /* 0x0000006000017945 */ /* 0x000fe20003800000 */
[----:B------:R-:W-:-:S07]  /*9cd0*/  IMAD.MOV.U32 R15, RZ, RZ, -0x1 ;  /* 0xffffffffff0f7424 */ /* 0x000fce00078e00ff */
[----:B------:R-:W-:Y:S05]  /*9ce0*/  WARPSYNC.COLLECTIVE R15, `(.L_x_315) ;  /* 0x000000000f0c7348 */ /* 0x000fea0003c00000 */
[----:B------:R-:W-:Y:S02]  /*9cf0*/  ELECT P6, UR62, PT ;  /* 0x00000000003e782f */ /* 0x000fe400038c0000 */
[----:B------:R-:W-:Y:S01]  /*9d00*/  MOV R14, UR62 ;  /* 0x0000003e000e7c02 */ /* 0x000fe20008000f00 */
[----:B------:R-:W-:Y:S10]  /*9d10*/  ENDCOLLECTIVE ;  /* 0x000000000000791b */ /* 0x000ff40003800000 */
.L_x_315:
[----:B------:R-:W-:Y:S05]  /*9d20*/  BSYNC B1 ;  /* 0x0000000000017941 */ /* 0x000fea0003800000 */
.L_x_314:
[----:B------:R-:W-:Y:S05]  /*9d30*/  BRA `(.L_x_316) ;  /* 0xfffffff000707947 */ /* 0x000fea000383ffff */
.L_x_298:
[----:B0-----:R0:W1:Y:S02]  /*9d40*/  SYNCS.PHASECHK.TRANS64.TRYWAIT P1, [R14+URZ+0x18], R7 ;  /* 0x000018070e0075a7 */ /* 0x001064000802017f */
[----:B-1----:R-:W-:Y:S05]  /*9d50*/  @!P1 NANOSLEEP.SYNCS 0x989680 ;  /* 0x009896800000995d */ /* 0x002fea0003900000 */
[----:B------:R-:W1:Y:S02]  /*9d60*/  @!P1 SYNCS.PHASECHK.TRANS64 P1, [R14+URZ+0x18], R7 ;  /* 0x000018070e0095a7 */ /* 0x000e64000802007f */
[----:B-1----:R-:W-:Y:S05]  /*9d70*/  @!P1 BRA `(.L_x_298) ;  /* 0xfffffffc00f09947 */ /* 0x002fea000383ffff */
[----:B------:R-:W-:Y:S05]  /*9d80*/  BRA `(.L_x_317) ;  /* 0xfffffff000a47947 */ /* 0x000fea000383ffff */
.L_x_307:
[----:B------:R-:W-:Y:S01]  /*9d90*/  BSSY B0, `(.L_x_318) ;  /* 0x0000006000007945 */ /* 0x000fe20003800000 */
[----:B------:R-:W-:-:S07]  /*9da0*/  IMAD.MOV.U32 R15, RZ, RZ, -0x1 ;  /* 0xffffffffff0f7424 */ /* 0x000fce00078e00ff */
[----:B------:R-:W-:Y:S05]  /*9db0*/  WARPSYNC.COLLECTIVE R15, `(.L_x_319) ;  /* 0x000000000f0c7348 */ /* 0x000fea0003c00000 */
[----:B------:R-:W-:Y:S02]  /*9dc0*/  ELECT P6, UR62, PT ;  /* 0x00000000003e782f */ /* 0x000fe400038c0000 */
[----:B------:R-:W-:Y:S01]  /*9dd0*/  MOV R14, UR62 ;  /* 0x0000003e000e7c02 */ /* 0x000fe20008000f00 */
[----:B------:R-:W-:Y:S10]  /*9de0*/  ENDCOLLECTIVE ;  /* 0x000000000000791b */ /* 0x000ff40003800000 */
.L_x_319:
[----:B------:R-:W-:Y:S05]  /*9df0*/  BSYNC B0 ;  /* 0x0000000000007941 */ /* 0x000fea0003800000 */
.L_x_318:
[----:B------:R-:W-:Y:S05]  /*9e00*/  BRA `(.L_x_320) ;  /* 0xfffffff800f47947 */ /* 0x000fea000383ffff */
.L_x_311:
[----:B0-----:R0:W1:Y:S02]  /*9e10*/  SYNCS.PHASECHK.TRANS64.TRYWAIT P0, [R7+URZ], R2 ;  /* 0x00000002070075a7 */ /* 0x001064000800017f */
[----:B-1----:R-:W-:Y:S05]  /*9e20*/  @!P0 NANOSLEEP.SYNCS 0x989680 ;  /* 0x009896800000895d */ /* 0x002fea0003900000 */
[----:B------:R-:W1:Y:S02]  /*9e30*/  @!P0 SYNCS.PHASECHK.TRANS64 P0, [R7+URZ], R2 ;  /* 0x00000002070085a7 */ /* 0x000e64000800007f */
[----:B-1----:R-:W-:Y:S05]  /*9e40*/  @!P0 BRA `(.L_x_311) ;  /* 0xfffffffc00f08947 */ /* 0x002fea000383ffff */
[----:B------:R-:W-:Y:S05]  /*9e50*/  BRA `(.L_x_321) ;  /* 0xfffffffc00347947 */ /* 0x000fea000383ffff */
.L_x_312:
[----:B0-----:R0:W1:Y:S02]  /*9e60*/  SYNCS.PHASECHK.TRANS64.TRYWAIT P0, [R9+URZ], R4 ;  /* 0x00000004090075a7 */ /* 0x001064000800017f */
[----:B-1----:R-:W-:Y:S05]  /*9e70*/  @!P0 NANOSLEEP.SYNCS 0x989680 ;  /* 0x009896800000895d */ /* 0x002fea0003900000 */
[----:B------:R-:W1:Y:S02]  /*9e80*/  @!P0 SYNCS.PHASECHK.TRANS64 P0, [R9+URZ], R4 ;  /* 0x00000004090085a7 */ /* 0x000e64000800007f */
[----:B-1----:R-:W-:Y:S05]  /*9e90*/  @!P0 BRA `(.L_x_312) ;  /* 0xfffffffc00f08947 */ /* 0x002fea000383ffff */
[----:B------:R-:W-:Y:S05]  /*9ea0*/  BRA `(.L_x_322) ;  /* 0xfffffffc003c7947 */ /* 0x000fea000383ffff */
.L_x_323:
[----:B------:R-:W-:-:S00]  /*9eb0*/  BRA `(.L_x_323) ;  /* 0xfffffffc00fc7947 */ /* 0x000fc0000383ffff */
[----:B------:R-:W-:-:S00]  /*9ec0*/  NOP ;  /* 0x0000000000007918 */ /* 0x000fc00000000000 */
        /* <DEDUP_REMOVED lines=11> */
.L_x_324:


//--------------------- .nv.global.init           --------------------------
	.section	.nv.global.init,"aw",@progbits
.nv.global.init:
	.type		$str$22,@object
	.size		$str$22,($str$23 - $str$22)
$str$22:
        /*0000*/ 	.byte	0x6b, 0x5f, 0x74, 0x69, 0x6c, 0x65, 0x5f, 0x63, 0x6f, 0x75, 0x6e, 0x74, 0x20, 0x3e, 0x3d, 0x20
        /*0010*/ 	.byte	0x31, 0x00
	.type		$str$23,@object
	.size		$str$23,(__unnamed_1 - $str$23)
$str$23:
        /*0012*/ 	.byte	0x2f, 0x74, 0x6d, 0x70, 0x2f, 0x63, 0x75, 0x74, 0x6c, 0x61, 0x73, 0x73, 0x5f, 0x73, 0x77, 0x65
        /*0022*/ 	.byte	0x65, 0x70, 0x5f, 0x73, 0x72, 0x63, 0x2f, 0x69, 0x6e, 0x63, 0x6c, 0x75, 0x64, 0x65, 0x2f, 0x63
        /*0032*/ 	.byte	0x75, 0x74, 0x6c, 0x61, 0x73, 0x73, 0x2f, 0x67, 0x65, 0x6d, 0x6d, 0x2f, 0x63, 0x6f, 0x6c, 0x6c
        /*0042*/ 	.byte	0x65, 0x63, 0x74, 0x69, 0x76, 0x65, 0x2f, 0x73, 0x6d, 0x39, 0x30, 0x5f, 0x6d, 0x6d, 0x61, 0x5f
        /*0052*/ 	.byte	0x74, 0x6d, 0x61, 0x5f, 0x67, 0x6d, 0x6d, 0x61, 0x5f, 0x73, 0x73, 0x5f, 0x77, 0x61, 0x72, 0x70
        /*0062*/ 	.byte	0x73, 0x70, 0x65, 0x63, 0x69, 0x61, 0x6c, 0x69, 0x7a, 0x65, 0x64, 0x2e, 0x68, 0x70, 0x70, 0x00
	.type		__unnamed_1,@object
	.size		__unnamed_1,(.L_0 - __unnamed_1)
__unnamed_1:
        /*0072*/ 	.byte	0x76, 0x6f, 0x69, 0x64, 0x20, 0x63, 0x75, 0x74, 0x6c, 0x61, 0x73, 0x73, 0x3a, 0x3a, 0x67, 0x65
        /* <DEDUP_REMOVED lines=172> */
        /*0b42*/ 	.byte	0x69, 0x74, 0x79, 0x5d, 0x00
.L_0:


//--------------------- .nv.shared._ZN7cutlass13device_kernelINS_4gemm6kernel13GemmUniversalIN4cute5tupleIJiiiiEEENS1_10collective13CollectiveMmaINS1_34MainloopSm90TmaGmmaWarpSpecializedILi3ENS5_IJNS4_1CILi1EEESB_SB_EEENS1_35KernelTmaWarpSpecializedCooperativeEEENS5_IJNSA_ILi128EEENSA_ILi256EEESF_EEEaNS5_IJlSB_lEEEaSI_NS4_8TiledMMAINS4_8MMA_AtomIJNS4_4SM904GMMA27MMA_64x256x32_S32S8S8_SS_TNEEEENS4_6LayoutINS5_IJNSA_ILi2EEESB_SB_EEENS5_IJSB_NSA_ILi0EEESS_EEEEENS5_IJNS4_10UnderscoreESV_SV_EEEEENS4_13SM90_TMA_LOADENS4_14ComposedLayoutINS4_7SwizzleILi3ELi4ELi3EEENS4_18smem_ptr_flag_bitsILi8EEENSP_INS5_IJNSA_ILi8EEESF_EEENS5_IJSF_SB_EEEEEEEvNS4_8identityESY_S18_vS19_EENS_8epilogue10collective6detail29Sm90TmaWarpSpecializedAdapterINS1C_15DefaultEpilogueIaSI_SI_NS1B_6thread17LinearCombinationIaLi1EiiLNS1G_9ScaleType4KindE0ELNS_15FloatRoundStyleE2EaEENS1_15EpilogueDefaultEEEEEvvEEEEvNT_6ParamsE --------------------------
	.section	.nv.shared._ZN7cutlass13device_kernelINS_4gemm6kernel13GemmUniversalIN4cute5tupleIJiiiiEEENS1_10collective13CollectiveMmaINS1_34MainloopSm90TmaGmmaWarpSpecializedILi3ENS5_IJNS4_1CILi1EEESB_SB_EEENS1_35KernelTmaWarpSpecializedCooperativeEEENS5_IJNSA_ILi128EEENSA_ILi256EEESF_EEEaNS5_IJlSB_lEEEaSI_NS4_8TiledMMAINS4_8MMA_AtomIJNS4_4SM904GMMA27MMA_64x256x32_S32S8S8_SS_TNEEEENS4_6LayoutINS5_IJNSA_ILi2EEESB_SB_EEENS5_IJSB_NSA_ILi0EEESS_EEEEENS5_IJNS4_10UnderscoreESV_SV_EEEEENS4_13SM90_TMA_LOADENS4_14ComposedLayoutINS4_7SwizzleILi3ELi4ELi3EEENS4_18smem_ptr_flag_bitsILi8EEENSP_INS5_IJNSA_ILi8EEESF_EEENS5_IJSF_SB_EEEEEEEvNS4_8identityESY_S18_vS19_EENS_8epilogue10collective6detail29Sm90TmaWarpSpecializedAdapterINS1C_15DefaultEpilogueIaSI_SI_NS1B_6thread17LinearCombinationIaLi1EiiLNS1G_9ScaleType4KindE0ELNS_15FloatRoundStyleE2EaEENS1_15EpilogueDefaultEEEEEvvEEEEvNT_6ParamsE,"aw",@nobits
	.sectionflags	@""
	.align	16
	.zero		1024


//--------------------- .nv.shared.reserved.0     --------------------------
	.section	.nv.shared.reserved.0,"aw",@nobits
	.weak		__nv_reservedSMEM_offset_0_alias
	.size		__nv_reservedSMEM_offset_0_alias, 0, 0
	.other		__nv_reservedSMEM_offset_0_alias,@"STO_CUDA_RESERVED_SHARED STV_DEFAULT"
__nv_reservedSMEM_offset_0_alias:
	.zero		0


//--------------------- .nv.global                --------------------------
	.section	.nv.global,"aw",@nobits
.nv.global:
	.type		_ZN40_INTERNAL_29ddab05_4_k_cu_a0b9f150_228754cute1_E,@object
	.size		_ZN40_INTERNAL_29ddab05_4_k_cu_a0b9f150_228754cute1_E,(_ZN40_INTERNAL_29ddab05_4_k_cu_a0b9f150_228754cuda3std3__45__cpo6cbeginE - _ZN40_INTERNAL_29ddab05_4_k_cu_a0b9f150_228754cute1_E)
_ZN40_INTERNAL_29ddab05_4_k_cu_a0b9f150_228754cute1_E:
	.zero		1
	.type		_ZN40_INTERNAL_29ddab05_4_k_cu_a0b9f150_228754cuda3std3__45__cpo6cbeginE,@object
	.size		_ZN40_INTERNAL_29ddab05_4_k_cu_a0b9f150_228754cuda3std3__45__cpo6cbeginE,(_ZN40_INTERNAL_29ddab05_4_k_cu_a0b9f150_228754cuda3std3__48in_placeE - _ZN40_INTERNAL_29ddab05_4_k_cu_a0b9f150_228754cuda3std3__45__cpo6cbeginE)
_ZN40_INTERNAL_29ddab05_4_k_cu_a0b9f150_228754cuda3std3__45__cpo6cbeginE:
	.zero		1
	.type		_ZN40_INTERNAL_29ddab05_4_k_cu_a0b9f150_228754cuda3std3__48in_placeE,@object
	.size		_ZN40_INTERNAL_29ddab05_4_k_cu_a0b9f150_228754cuda3std3__48in_placeE,(_ZN40_INTERNAL_29ddab05_4_k_cu_a0b9f150_228754cuda3std6ranges3__45__cpo9iter_moveE - _ZN40_INTERNAL_29ddab05_4_k_cu_a0b9f150_228754cuda3std3__48in_placeE)
_ZN40_INTERNAL_29ddab05_4_k_cu_a0b9f150_228754cuda3std3__48in_placeE:
	.zero		1
	.type		_ZN40_INTERNAL_29ddab05_4_k_cu_a0b9f150_228754cuda3std6ranges3__45__cpo9iter_moveE,@object
	.size		_ZN40_INTERNAL_29ddab05_4_k_cu_a0b9f150_228754cuda3std6ranges3__45__cpo9iter_moveE,(_ZN40_INTERNAL_29ddab05_4_k_cu_a0b9f150_228754cuda3std3__45__cpo5beginE - _ZN40_INTERNAL_29ddab05_4_k_cu_a0b9f150_228754cuda3std6ranges3__45__cpo9iter_moveE)
_ZN40_INTERNAL_29ddab05_4_k_cu_a0b9f150_228754cuda3std6ranges3__45__cpo9iter_moveE:
	.zero		1
	.type		_ZN40_INTERNAL_29ddab05_4_k_cu_a0b9f150_228754cuda3std3__45__cpo5beginE,@object
	.size		_ZN40_INTERNAL_29ddab05_4_k_cu_a0b9f150_228754cuda3std3__45__cpo5beginE,(_ZN40_INTERNAL_29ddab05_4_k_cu_a0b9f150_228754cuda3std3__442_GLOBAL__N__29ddab05_4_k_cu_a0b9f150_228756ignoreE - _ZN40_INTERNAL_29ddab05_4_k_cu_a0b9f150_228754cuda3std3__45__cpo5beginE)
_ZN40_INTERNAL_29ddab05_4_k_cu_a0b9f150_228754cuda3std3__45__cpo5beginE:
	.zero		1
	.type		_ZN40_INTERNAL_29ddab05_4_k_cu_a0b9f150_228754cuda3std3__442_GLOBAL__N__29ddab05_4_k_cu_a0b9f150_228756ignoreE,@object
	.size		_ZN40_INTERNAL_29ddab05_4_k_cu_a0b9f150_228754cuda3std3__442_GLOBAL__N__29ddab05_4_k_cu_a0b9f150_228756ignoreE,(_ZN40_INTERNAL_29ddab05_4_k_cu_a0b9f150_228754cute7productE - _ZN40_INTERNAL_29ddab05_4_k_cu_a0b9f150_228754cuda3std3__442_GLOBAL__N__29ddab05_4_k_cu_a0b9f150_228756ignoreE)
_ZN40_INTERNAL_29ddab05_4_k_cu_a0b9f150_228754cuda3std3__442_GLOBAL__N__29ddab05_4_k_cu_a0b9f150_228756ignoreE:
	.zero		1
	.type		_ZN40_INTERNAL_29ddab05_4_k_cu_a0b9f150_228754cute7productE,@object
	.size		_ZN40_INTERNAL_29ddab05_4_k_cu_a0b9f150_228754cute7productE,(_ZN40_INTERNAL_29ddab05_4_k_cu_a0b9f150_228754cuda3std3__45__cpo3endE - _ZN40_INTERNAL_29ddab05_4_k_cu_a0b9f150_228754cute7productE)
_ZN40_INTERNAL_29ddab05_4_k_cu_a0b9f150_228754cute7productE:
	.zero		1
	.type		_ZN40_INTERNAL_29ddab05_4_k_cu_a0b9f150_228754cuda3std3__45__cpo3endE,@object
	.size		_ZN40_INTERNAL_29ddab05_4_k_cu_a0b9f150_228754cuda3std3__45__cpo3endE,(_ZN40_INTERNAL_29ddab05_4_k_cu_a0b9f150_228754cuda3std3__419piecewise_constructE - _ZN40_INTERNAL_29ddab05_4_k_cu_a0b9f150_228754cuda3std3__45__cpo3endE)
_ZN40_INTERNAL_29ddab05_4_k_cu_a0b9f150_228754cuda3std3__45__cpo3endE:
	.zero		1
	.type		_ZN40_INTERNAL_29ddab05_4_k_cu_a0b9f150_228754cuda3std3__419piecewise_constructE,@object
	.size		_ZN40_INTERNAL_29ddab05_4_k_cu_a0b9f150_228754cuda3std3__419piecewise_constructE,(_ZN40_INTERNAL_29ddab05_4_k_cu_a0b9f150_228754cuda3std3__45__cpo4cendE - _ZN40_INTERNAL_29ddab05_4_k_cu_a0b9f150_228754cuda3std3__419piecewise_constructE)
_ZN40_INTERNAL_29ddab05_4_k_cu_a0b9f150_228754cuda3std3__419piecewise_constructE:
	.zero		1
	.type		_ZN40_INTERNAL_29ddab05_4_k_cu_a0b9f150_228754cuda3std3__45__cpo4cendE,@object
	.size		_ZN40_INTERNAL_29ddab05_4_k_cu_a0b9f150_228754cuda3std3__45__cpo4cendE,(_ZN40_INTERNAL_29ddab05_4_k_cu_a0b9f150_228754cuda3std6ranges3__45__cpo4swapE - _ZN40_INTERNAL_29ddab05_4_k_cu_a0b9f150_228754cuda3std3__45__cpo4cendE)
_ZN40_INTERNAL_29ddab05_4_k_cu_a0b9f150_228754cuda3std3__45__cpo4cendE:
	.zero		1
	.type		_ZN40_INTERNAL_29ddab05_4_k_cu_a0b9f150_228754cuda3std6ranges3__45__cpo4swapE,@object
	.size		_ZN40_INTERNAL_29ddab05_4_k_cu_a0b9f150_228754cuda3std6ranges3__45__cpo4swapE,(.L_8 - _ZN40_INTERNAL_29ddab05_4_k_cu_a0b9f150_228754cuda3std6ranges3__45__cpo4swapE)
_ZN40_INTERNAL_29ddab05_4_k_cu_a0b9f150_228754cuda3std6ranges3__45__cpo4swapE:
	.zero		1
.L_8:


//--------------------- .nv.constant0._ZN7cutlass13device_kernelINS_4gemm6kernel13GemmUniversalIN4cute5tupleIJiiiiEEENS1_10collective13CollectiveMmaINS1_34MainloopSm90TmaGmmaWarpSpecializedILi3ENS5_IJNS4_1CILi1EEESB_SB_EEENS1_35KernelTmaWarpSpecializedCooperativeEEENS5_IJNSA_ILi128EEENSA_ILi256EEESF_EEEaNS5_IJlSB_lEEEaSI_NS4_8TiledMMAINS4_8MMA_AtomIJNS4_4SM904GMMA27MMA_64x256x32_S32S8S8_SS_TNEEEENS4_6LayoutINS5_IJNSA_ILi2EEESB_SB_EEENS5_IJSB_NSA_ILi0EEESS_EEEEENS5_IJNS4_10UnderscoreESV_SV_EEEEENS4_13SM90_TMA_LOADENS4_14ComposedLayoutINS4_7SwizzleILi3ELi4ELi3EEENS4_18smem_ptr_flag_bitsILi8EEENSP_INS5_IJNSA_ILi8EEESF_EEENS5_IJSF_SB_EEEEEEEvNS4_8identityESY_S18_vS19_EENS_8epilogue10collective6detail29Sm90TmaWarpSpecializedAdapterINS1C_15DefaultEpilogueIaSI_SI_NS1B_6thread17LinearCombinationIaLi1EiiLNS1G_9ScaleType4KindE0ELNS_15FloatRoundStyleE2EaEENS1_15EpilogueDefaultEEEEEvvEEEEvNT_6ParamsE --------------------------
	.section	.nv.constant0._ZN7cutlass13device_kernelINS_4gemm6kernel13GemmUniversalIN4cute5tupleIJiiiiEEENS1_10collective13CollectiveMmaINS1_34MainloopSm90TmaGmmaWarpSpecializedILi3ENS5_IJNS4_1CILi1EEESB_SB_EEENS1_35KernelTmaWarpSpecializedCooperativeEEENS5_IJNSA_ILi128EEENSA_ILi256EEESF_EEEaNS5_IJlSB_lEEEaSI_NS4_8TiledMMAINS4_8MMA_AtomIJNS4_4SM904GMMA27MMA_64x256x32_S32S8S8_SS_TNEEEENS4_6LayoutINS5_IJNSA_ILi2EEESB_SB_EEENS5_IJSB_NSA_ILi0EEESS_EEEEENS5_IJNS4_10UnderscoreESV_SV_EEEEENS4_13SM90_TMA_LOADENS4_14ComposedLayoutINS4_7SwizzleILi3ELi4ELi3EEENS4_18smem_ptr_flag_bitsILi8EEENSP_INS5_IJNSA_ILi8EEESF_EEENS5_IJSF_SB_EEEEEEEvNS4_8identityESY_S18_vS19_EENS_8epilogue10collective6detail29Sm90TmaWarpSpecializedAdapterINS1C_15DefaultEpilogueIaSI_SI_NS1B_6thread17LinearCombinationIaLi1EiiLNS1G_9ScaleType4KindE0ELNS_15FloatRoundStyleE2EaEENS1_15EpilogueDefaultEEEEEvvEEEEvNT_6ParamsE,"a",@progbits
	.sectionflags	@""
	.align	4
.nv.constant0._ZN7cutlass13device_kernelINS_4gemm6kernel13GemmUniversalIN4cute5tupleIJiiiiEEENS1_10collective13CollectiveMmaINS1_34MainloopSm90TmaGmmaWarpSpecializedILi3ENS5_IJNS4_1CILi1EEESB_SB_EEENS1_35KernelTmaWarpSpecializedCooperativeEEENS5_IJNSA_ILi128EEENSA_ILi256EEESF_EEEaNS5_IJlSB_lEEEaSI_NS4_8TiledMMAINS4_8MMA_AtomIJNS4_4SM904GMMA27MMA_64x256x32_S32S8S8_SS_TNEEEENS4_6LayoutINS5_IJNSA_ILi2EEESB_SB_EEENS5_IJSB_NSA_ILi0EEESS_EEEEENS5_IJNS4_10UnderscoreESV_SV_EEEEENS4_13SM90_TMA_LOADENS4_14ComposedLayoutINS4_7SwizzleILi3ELi4ELi3EEENS4_18smem_ptr_flag_bitsILi8EEENSP_INS5_IJNSA_ILi8EEESF_EEENS5_IJSF_SB_EEEEEEEvNS4_8identityESY_S18_vS19_EENS_8epilogue10collective6detail29Sm90TmaWarpSpecializedAdapterINS1C_15DefaultEpilogueIaSI_SI_NS1B_6thread17LinearCombinationIaLi1EiiLNS1G_9ScaleType4KindE0ELNS_15FloatRoundStyleE2EaEENS1_15EpilogueDefaultEEEEEvvEEEEvNT_6ParamsE:
	.zero		1664


//--------------------- SYMBOLS --------------------------

	.type		.nv.reservedSmem.offset0,@object
	.size		.nv.reservedSmem.offset0,0x4
	.type		__assertfail,@function
